def attn_fwd(
    Q,
    K,
    V,
    Out,
    Lse,
    sm_scale,
    stride_qz,
    stride_qh,
    stride_qm,
    stride_qk,
    stride_kz,
    stride_kh,
    stride_kn,
    stride_kk,
    stride_vz,
    stride_vh,
    stride_vn,
    stride_vk,
    stride_oz,
    stride_oh,
    stride_om,
    stride_ok,
    seqlen_q,
    seqlen_k,
    BLOCK_M: tl.constexpr,
    BLOCK_N: tl.constexpr,
    HEAD_DIM: tl.constexpr,
    CAUSAL: tl.constexpr,
):
    start_m = tl.program_id(0)
    off_hz = tl.program_id(1)
    q_off = off_hz * stride_qh
    k_off = off_hz * stride_kh
    v_off = off_hz * stride_vh
    offs_m = start_m * BLOCK_M + tl.arange(0, BLOCK_M)
    offs_d = tl.arange(0, HEAD_DIM)
    offs_n = tl.arange(0, BLOCK_N)
    q_ptrs = Q + q_off + offs_m[:, None] * stride_qm + offs_d[None, :] * stride_qk
    k_ptrs = K + k_off + offs_d[:, None] * stride_kk + offs_n[None, :] * stride_kn
    v_ptrs = V + v_off + offs_n[:, None] * stride_vn + offs_d[None, :] * stride_vk
    m_i = tl.full([BLOCK_M], float("-inf"), dtype=tl.float32)
    l_i = tl.zeros([BLOCK_M], dtype=tl.float32) + 1.0
    acc = tl.zeros([BLOCK_M, HEAD_DIM], dtype=tl.float32)
    q = tl.load(q_ptrs)
    acc, l_i, m_i = _attn_fwd_inner(
        acc,
        l_i,
        m_i,
        q,
        k_ptrs,
        v_ptrs,
        sm_scale,
        stride_kn,
        stride_vn,
        start_m,
        seqlen_k,
        BLOCK_M,
        BLOCK_N,
        HEAD_DIM,
        CAUSAL,
    )
    acc = acc / l_i[:, None]
    lse = m_i + tl.math.log2(l_i) / 1.4426950408889634
    o_ptrs = (
        Out
        + off_hz * stride_oh
        + offs_m[:, None] * stride_om
        + offs_d[None, :] * stride_ok
    )
    tl.store(o_ptrs, acc.to(Out.dtype.element_ty))
    tl.store(Lse + off_hz * seqlen_q + offs_m, lse)

# config = {"BLOCK_M": 32, "BLOCK_N": 64, "HEAD_DIM": 256, "arch": "sm_90", "causal": true, "dtype": "bf16", "num_stages": 2, "num_warps": 4}
# arch = sm_90


// ===== COMPILED SASS (sm_90a) =====

	.target	sm_90a

	.elftype	@"ET_EXEC"


//--------------------- .note.nv.tkinfo           --------------------------
	.section	.note.nv.tkinfo,"",@"SHT_NOTE"
	.sectionflags	@"SHF_NOTE_NV_TKINFO"
	.tkinfo
        /*0018*/ 	.word	0x00000002
        /*0030*/ 	.string	""
        /*0030*/ 	.string	"ptxas"
        /*0030*/ 	.string	"Cuda compilation tools, release 13.0, V13.0.88"
        /*0030*/ 	.string	"Build cuda_13.0.r13.0/compiler.36424714_0"
        /*0030*/ 	.string	"-v  -suppress-debug-info  -lineinfo  -arch sm_90a "



//--------------------- .note.nv.cuinfo           --------------------------
	.section	.note.nv.cuinfo,"",@"SHT_NOTE"
	.sectionflags	@"SHF_NOTE_NV_CUINFO"
        /*0018*/ 	.short	0x0002
        /*001a*/ 	.short	0x005a
        /*001c*/ 	.short	0x0082
	.zero		2


//--------------------- .nv.info                  --------------------------
	.section	.nv.info,"",@"SHT_CUDA_INFO"
	.align	4


	//----- nvinfo : EIATTR_REGCOUNT
	.align		4
        /*0000*/ 	.byte	0x04, 0x2f
        /*0002*/ 	.short	(.L_2 - .L_1)
	.align		4
.L_1:
        /*0004*/ 	.word	index@(attn_fwd)
        /*0008*/ 	.word	0x000000ff


	//----- nvinfo : EIATTR_FRAME_SIZE
	.align		4
.L_2:
        /*000c*/ 	.byte	0x04, 0x11
        /*000e*/ 	.short	(.L_4 - .L_3)
	.align		4
.L_3:
        /*0010*/ 	.word	index@(attn_fwd)
        /*0014*/ 	.word	0x000007f0


	//----- nvinfo : EIATTR_MIN_STACK_SIZE
	.align		4
.L_4:
        /*0018*/ 	.byte	0x04, 0x12
        /*001a*/ 	.short	(.L_6 - .L_5)
	.align		4
.L_5:
        /*001c*/ 	.word	index@(attn_fwd)
        /*0020*/ 	.word	0x000007f0
.L_6:


//--------------------- .nv.compat                --------------------------
	.section	.nv.compat,"",@"SHT_CUDA_COMPAT_INFO"
	.align	4
        /*0000*/ 	.byte	0x02, 0x09, 0x01, 0x00, 0x02, 0x02, 0x01, 0x00, 0x02, 0x05, 0x05, 0x00, 0x03, 0x07, 0x01, 0x01
        /*0010*/ 	.byte	0x02, 0x03, 0x00, 0x00, 0x02, 0x06, 0x01, 0x00, 0x04, 0x0b, 0x08, 0x00, 0x00, 0x00, 0x00, 0x00
        /*0020*/ 	.byte	0x00, 0x00, 0x00, 0x00


//--------------------- .nv.info.attn_fwd         --------------------------
	.section	.nv.info.attn_fwd,"",@"SHT_CUDA_INFO"
	.sectionflags	@""
	.align	4


	//----- nvinfo : EIATTR_CUDA_API_VERSION
	.align		4
        /*0000*/ 	.byte	0x04, 0x37
        /*0002*/ 	.short	(.L_8 - .L_7)
.L_7:
        /*0004*/ 	.word	0x00000082


	//----- nvinfo : EIATTR_KPARAM_INFO
	.align		4
.L_8:
        /*0008*/ 	.byte	0x04, 0x17
        /*000a*/ 	.short	(.L_10 - .L_9)
.L_9:
        /*000c*/ 	.word	0x00000000
        /*0010*/ 	.short	0x0019
        /*0012*/ 	.short	0x0080
        /*0014*/ 	.byte	0x00, 0xf4, 0x21, 0x00


	//----- nvinfo : EIATTR_KPARAM_INFO
	.align		4
.L_10:
        /*0018*/ 	.byte	0x04, 0x17
        /*001a*/ 	.short	(.L_12 - .L_11)
.L_11:
        /*001c*/ 	.word	0x00000000
        /*0020*/ 	.short	0x0018
        /*0022*/ 	.short	0x0078
        /*0024*/ 	.byte	0x00, 0xf4, 0x21, 0x00


	//----- nvinfo : EIATTR_KPARAM_INFO
	.align		4
.L_12:
        /*0028*/ 	.byte	0x04, 0x17
        /*002a*/ 	.short	(.L_14 - .L_13)
.L_13:
        /*002c*/ 	.word	0x00000000
        /*0030*/ 	.short	0x0017
        /*0032*/ 	.short	0x0070
        /*0034*/ 	.byte	0x00, 0xf0, 0x11, 0x00


	//----- nvinfo : EIATTR_KPARAM_INFO
	.align		4
.L_14:
        /*0038*/ 	.byte	0x04, 0x17
        /*003a*/ 	.short	(.L_16 - .L_15)
.L_15:
        /*003c*/ 	.word	0x00000000
        /*0040*/ 	.short	0x0016
        /*0042*/ 	.short	0x006c
        /*0044*/ 	.byte	0x00, 0xf0, 0x11, 0x00


	//----- nvinfo : EIATTR_KPARAM_INFO
	.align		4
.L_16:
        /*0048*/ 	.byte	0x04, 0x17
        /*004a*/ 	.short	(.L_18 - .L_17)
.L_17:
        /*004c*/ 	.word	0x00000000
        /*0050*/ 	.short	0x0015
        /*0052*/ 	.short	0x0068
        /*0054*/ 	.byte	0x00, 0xf0, 0x11, 0x00


	//----- nvinfo : EIATTR_KPARAM_INFO
	.align		4
.L_18:
        /*0058*/ 	.byte	0x04, 0x17
        /*005a*/ 	.short	(.L_20 - .L_19)
.L_19:
        /*005c*/ 	.word	0x00000000
        /*0060*/ 	.short	0x0014
        /*0062*/ 	.short	0x0064
        /*0064*/ 	.byte	0x00, 0xf0, 0x11, 0x00


	//----- nvinfo : EIATTR_KPARAM_INFO
	.align		4
.L_20:
        /*0068*/ 	.byte	0x04, 0x17
        /*006a*/ 	.short	(.L_22 - .L_21)
.L_21:
        /*006c*/ 	.word	0x00000000
        /*0070*/ 	.short	0x0013
        /*0072*/ 	.short	0x0060
        /*0074*/ 	.byte	0x00, 0xf0, 0x11, 0x00


	//----- nvinfo : EIATTR_KPARAM_INFO
	.align		4
.L_22:
        /*0078*/ 	.byte	0x04, 0x17
        /*007a*/ 	.short	(.L_24 - .L_23)
.L_23:
        /*007c*/ 	.word	0x00000000
        /*0080*/ 	.short	0x0012
        /*0082*/ 	.short	0x005c
        /*0084*/ 	.byte	0x00, 0xf0, 0x11, 0x00


	//----- nvinfo : EIATTR_KPARAM_INFO
	.align		4
.L_24:
        /*0088*/ 	.byte	0x04, 0x17
        /*008a*/ 	.short	(.L_26 - .L_25)
.L_25:
        /*008c*/ 	.word	0x00000000
        /*0090*/ 	.short	0x0011
        /*0092*/ 	.short	0x0058
        /*0094*/ 	.byte	0x00, 0xf0, 0x11, 0x00


	//----- nvinfo : EIATTR_KPARAM_INFO
	.align		4
.L_26:
        /*0098*/ 	.byte	0x04, 0x17
        /*009a*/ 	.short	(.L_28 - .L_27)
.L_27:
        /*009c*/ 	.word	0x00000000
        /*00a0*/ 	.short	0x0010
        /*00a2*/ 	.short	0x0054
        /*00a4*/ 	.byte	0x00, 0xf0, 0x11, 0x00


	//----- nvinfo : EIATTR_KPARAM_INFO
	.align		4
.L_28:
        /*00a8*/ 	.byte	0x04, 0x17
        /*00aa*/ 	.short	(.L_30 - .L_29)
.L_29:
        /*00ac*/ 	.word	0x00000000
        /*00b0*/ 	.short	0x000f
        /*00b2*/ 	.short	0x0050
        /*00b4*/ 	.byte	0x00, 0xf0, 0x11, 0x00


	//----- nvinfo : EIATTR_KPARAM_INFO
	.align		4
.L_30:
        /*00b8*/ 	.byte	0x04, 0x17
        /*00ba*/ 	.short	(.L_32 - .L_31)
.L_31:
        /*00bc*/ 	.word	0x00000000
        /*00c0*/ 	.short	0x000e
        /*00c2*/ 	.short	0x004c
        /*00c4*/ 	.byte	0x00, 0xf0, 0x11, 0x00


	//----- nvinfo : EIATTR_KPARAM_INFO
	.align		4
.L_32:
        /*00c8*/ 	.byte	0x04, 0x17
        /*00ca*/ 	.short	(.L_34 - .L_33)
.L_33:
        /*00cc*/ 	.word	0x00000000
        /*00d0*/ 	.short	0x000d
        /*00d2*/ 	.short	0x0048
        /*00d4*/ 	.byte	0x00, 0xf0, 0x11, 0x00


	//----- nvinfo : EIATTR_KPARAM_INFO
	.align		4
.L_34:
        /*00d8*/ 	.byte	0x04, 0x17
        /*00da*/ 	.short	(.L_36 - .L_35)
.L_35:
        /*00dc*/ 	.word	0x00000000
        /*00e0*/ 	.short	0x000c
        /*00e2*/ 	.short	0x0044
        /*00e4*/ 	.byte	0x00, 0xf0, 0x11, 0x00


	//----- nvinfo : EIATTR_KPARAM_INFO
	.align		4
.L_36:
        /*00e8*/ 	.byte	0x04, 0x17
        /*00ea*/ 	.short	(.L_38 - .L_37)
.L_37:
        /*00ec*/ 	.word	0x00000000
        /*00f0*/ 	.short	0x000b
        /*00f2*/ 	.short	0x0040
        /*00f4*/ 	.byte	0x00, 0xf0, 0x11, 0x00


	//----- nvinfo : EIATTR_KPARAM_INFO
	.align		4
.L_38:
        /*00f8*/ 	.byte	0x04, 0x17
        /*00fa*/ 	.short	(.L_40 - .L_39)
.L_39:
        /*00fc*/ 	.word	0x00000000
        /*0100*/ 	.short	0x000a
        /*0102*/ 	.short	0x003c
        /*0104*/ 	.byte	0x00, 0xf0, 0x11, 0x00


	//----- nvinfo : EIATTR_KPARAM_INFO
	.align		4
.L_40:
        /*0108*/ 	.byte	0x04, 0x17
        /*010a*/ 	.short	(.L_42 - .L_41)
.L_41:
        /*010c*/ 	.word	0x00000000
        /*0110*/ 	.short	0x0009
        /*0112*/ 	.short	0x0038
        /*0114*/ 	.byte	0x00, 0xf0, 0x11, 0x00


	//----- nvinfo : EIATTR_KPARAM_INFO
	.align		4
.L_42:
        /*0118*/ 	.byte	0x04, 0x17
        /*011a*/ 	.short	(.L_44 - .L_43)
.L_43:
        /*011c*/ 	.word	0x00000000
        /*0120*/ 	.short	0x0008
        /*0122*/ 	.short	0x0034
        /*0124*/ 	.byte	0x00, 0xf0, 0x11, 0x00


	//----- nvinfo : EIATTR_KPARAM_INFO
	.align		4
.L_44:
        /*0128*/ 	.byte	0x04, 0x17
        /*012a*/ 	.short	(.L_46 - .L_45)
.L_45:
        /*012c*/ 	.word	0x00000000
        /*0130*/ 	.short	0x0007
        /*0132*/ 	.short	0x0030
        /*0134*/ 	.byte	0x00, 0xf0, 0x11, 0x00


	//----- nvinfo : EIATTR_KPARAM_INFO
	.align		4
.L_46:
        /*0138*/ 	.byte	0x04, 0x17
        /*013a*/ 	.short	(.L_48 - .L_47)
.L_47:
        /*013c*/ 	.word	0x00000000
        /*0140*/ 	.short	0x0006
        /*0142*/ 	.short	0x002c
        /*0144*/ 	.byte	0x00, 0xf0, 0x11, 0x00


	//----- nvinfo : EIATTR_KPARAM_INFO
	.align		4
.L_48:
        /*0148*/ 	.byte	0x04, 0x17
        /*014a*/ 	.short	(.L_50 - .L_49)
.L_49:
        /*014c*/ 	.word	0x00000000
        /*0150*/ 	.short	0x0005
        /*0152*/ 	.short	0x0028
        /*0154*/ 	.byte	0x00, 0xf0, 0x11, 0x00


	//----- nvinfo : EIATTR_KPARAM_INFO
	.align		4
.L_50:
        /*0158*/ 	.byte	0x04, 0x17
        /*015a*/ 	.short	(.L_52 - .L_51)
.L_51:
        /*015c*/ 	.word	0x00000000
        /*0160*/ 	.short	0x0004
        /*0162*/ 	.short	0x0020
        /*0164*/ 	.byte	0x00, 0xf4, 0x21, 0x00


	//----- nvinfo : EIATTR_KPARAM_INFO
	.align		4
.L_52:
        /*0168*/ 	.byte	0x04, 0x17
        /*016a*/ 	.short	(.L_54 - .L_53)
.L_53:
        /*016c*/ 	.word	0x00000000
        /*0170*/ 	.short	0x0003
        /*0172*/ 	.short	0x0018
        /*0174*/ 	.byte	0x00, 0xf4, 0x21, 0x00


	//----- nvinfo : EIATTR_KPARAM_INFO
	.align		4
.L_54:
        /*0178*/ 	.byte	0x04, 0x17
        /*017a*/ 	.short	(.L_56 - .L_55)
.L_55:
        /*017c*/ 	.word	0x00000000
        /*0180*/ 	.short	0x0002
        /*0182*/ 	.short	0x0010
        /*0184*/ 	.byte	0x00, 0xf4, 0x21, 0x00


	//----- nvinfo : EIATTR_KPARAM_INFO
	.align		4
.L_56:
        /*0188*/ 	.byte	0x04, 0x17
        /*018a*/ 	.short	(.L_58 - .L_57)
.L_57:
        /*018c*/ 	.word	0x00000000
        /*0190*/ 	.short	0x0001
        /*0192*/ 	.short	0x0008
        /*0194*/ 	.byte	0x00, 0xf4, 0x21, 0x00


	//----- nvinfo : EIATTR_KPARAM_INFO
	.align		4
.L_58:
        /*0198*/ 	.byte	0x04, 0x17
        /*019a*/ 	.short	(.L_60 - .L_59)
.L_59:
        /*019c*/ 	.word	0x00000000
        /*01a0*/ 	.short	0x0000
        /*01a2*/ 	.short	0x0000
        /*01a4*/ 	.byte	0x00, 0xf4, 0x21, 0x00


	//----- nvinfo : EIATTR_SPARSE_MMA_MASK
	.align		4
.L_60:
        /*01a8*/ 	.byte	0x03, 0x50
        /*01aa*/ 	.short	0x0000


	//----- nvinfo : EIATTR_MAXREG_COUNT
	.align		4
        /*01ac*/ 	.byte	0x03, 0x1b
        /*01ae*/ 	.short	0x00ff


	//----- nvinfo : EIATTR_NUM_BARRIERS
	.align		4
        /*01b0*/ 	.byte	0x02, 0x4c
        /*01b2*/ 	.byte	0x01
	.zero		1


	//----- nvinfo : EIATTR_ANNOTATIONS
	.align		4
        /*01b4*/ 	.byte	0x04, 0x55
        /*01b6*/ 	.short	(.L_62 - .L_61)


	//   ....[0]....
.L_61:
        /*01b8*/ 	.word	0x00000001
        /*01bc*/ 	.byte	0x50, 0x1e, 0x00, 0x00, 0x01, 0x00, 0x00, 0x00, 0xf0, 0x1e, 0x00, 0x00, 0x01, 0x00, 0x00, 0x00
        /* <DEDUP_REMOVED lines=252> */
        /*118c*/ 	.byte	0xf0, 0x9f, 0x00, 0x00, 0x01, 0x00, 0x00, 0x00, 0x20, 0xa0, 0x00, 0x00


	//----- nvinfo : EIATTR_MERCURY_ISA_VERSION
	.align		4
.L_62:
        /*1198*/ 	.byte	0x03, 0x5f
        /*119a*/ 	.short	0x0101


	//----- nvinfo : EIATTR_COOP_GROUP_MASK_REGIDS
	.align		4
        /*119c*/ 	.byte	0x04, 0x29
        /*119e*/ 	.short	(.L_64 - .L_63)


	//   ....[0]....
.L_63:
        /*11a0*/ 	.word	0xffffffff


	//   ....[1]....
        /*11a4*/ 	.word	0xffffffff


	//   ....[2]....
        /*11a8*/ 	.word	0xffffffff


	//   ....[3]....
        /*11ac*/ 	.word	0xffffffff


	//   ....[4]....
        /*11b0*/ 	.word	0xffffffff


	//   ....[5]....
        /*11b4*/ 	.word	0xffffffff


	//   ....[6]....
        /*11b8*/ 	.word	0xffffffff


	//   ....[7]....
        /*11bc*/ 	.word	0xffffffff


	//   ....[8]....
        /*11c0*/ 	.word	0xffffffff


	//   ....[9]....
        /*11c4*/ 	.word	0xffffffff


	//   ....[10]....
        /*11c8*/ 	.word	0xffffffff


	//   ....[11]....
        /*11cc*/ 	.word	0xffffffff


	//   ....[12]....
        /*11d0*/ 	.word	0xffffffff


	//   ....[13]....
        /*11d4*/ 	.word	0xffffffff


	//   ....[14]....
        /*11d8*/ 	.word	0xffffffff


	//   ....[15]....
        /*11dc*/ 	.word	0xffffffff


	//   ....[16]....
        /*11e0*/ 	.word	0xffffffff


	//   ....[17]....
        /*11e4*/ 	.word	0xffffffff


	//   ....[18]....
        /*11e8*/ 	.word	0xffffffff


	//   ....[19]....
        /*11ec*/ 	.word	0xffffffff


	//----- nvinfo : EIATTR_COOP_GROUP_INSTR_OFFSETS
	.align		4
.L_64:
        /*11f0*/ 	.byte	0x04, 0x28
        /*11f2*/ 	.short	(.L_66 - .L_65)


	//   ....[0]....
.L_65:
        /*11f4*/ 	.word	0x00008270


	//   ....[1]....
        /*11f8*/ 	.word	0x00008280


	//   ....[2]....
        /*11fc*/ 	.word	0x00008290


	//   ....[3]....
        /*1200*/ 	.word	0x000082a0


	//   ....[4]....
        /*1204*/ 	.word	0x000082f0


	//   ....[5]....
        /*1208*/ 	.word	0x00008300


	//   ....[6]....
        /*120c*/ 	.word	0x00008310


	//   ....[7]....
        /*1210*/ 	.word	0x00008320


	//   ....[8]....
        /*1214*/ 	.word	0x00008400


	//   ....[9]....
        /*1218*/ 	.word	0x00008420


	//   ....[10]....
        /*121c*/ 	.word	0x00008890


	//   ....[11]....
        /*1220*/ 	.word	0x000088b0


	//   ....[12]....
        /*1224*/ 	.word	0x000088c0


	//   ....[13]....
        /*1228*/ 	.word	0x000088d0


	//   ....[14]....
        /*122c*/ 	.word	0x00008920


	//   ....[15]....
        /*1230*/ 	.word	0x00008930


	//   ....[16]....
        /*1234*/ 	.word	0x00008940


	//   ....[17]....
        /*1238*/ 	.word	0x00008950


	//   ....[18]....
        /*123c*/ 	.word	0x00008a10


	//   ....[19]....
        /*1240*/ 	.word	0x00008a30


	//----- nvinfo : EIATTR_EXIT_INSTR_OFFSETS
	.align		4
.L_66:
        /*1244*/ 	.byte	0x04, 0x1c
        /*1246*/ 	.short	(.L_68 - .L_67)


	//   ....[0]....
.L_67:
        /*1248*/ 	.word	0x0000e420


	//   ....[1]....
        /*124c*/ 	.word	0x0000e450


	//----- nvinfo : EIATTR_REQNTID
	.align		4
.L_68:
        /*1250*/ 	.byte	0x04, 0x10
        /*1252*/ 	.short	(.L_70 - .L_69)
.L_69:
        /*1254*/ 	.word	0x00000080
        /*1258*/ 	.word	0x00000001
        /*125c*/ 	.word	0x00000001


	//----- nvinfo : EIATTR_CBANK_PARAM_SIZE
	.align		4
.L_70:
        /*1260*/ 	.byte	0x03, 0x19
        /*1262*/ 	.short	0x0088


	//----- nvinfo : EIATTR_PARAM_CBANK
	.align		4
        /*1264*/ 	.byte	0x04, 0x0a
        /*1266*/ 	.short	(.L_72 - .L_71)
	.align		4
.L_71:
        /*1268*/ 	.word	index@(.nv.constant0.attn_fwd)
        /*126c*/ 	.short	0x0210
        /*126e*/ 	.short	0x0088


	//----- nvinfo : EIATTR_SW_WAR
	.align		4
.L_72:
        /*1270*/ 	.byte	0x04, 0x36
        /*1272*/ 	.short	(.L_74 - .L_73)
.L_73:
        /*1274*/ 	.word	0x00000008
.L_74:


//--------------------- .nv.callgraph             --------------------------
	.section	.nv.callgraph,"",@"SHT_CUDA_CALLGRAPH"
	.align	4
	.sectionentsize	8
	.align		4
        /*0000*/ 	.word	0x00000000
	.align		4
        /*0004*/ 	.word	0xffffffff
	.align		4
        /*0008*/ 	.word	0x00000000
	.align		4
        /*000c*/ 	.word	0xfffffffe
	.align		4
        /*0010*/ 	.word	0x00000000
	.align		4
        /*0014*/ 	.word	0xfffffffd
	.align		4
        /*0018*/ 	.word	0x00000000
	.align		4
        /*001c*/ 	.word	0xfffffffc


//--------------------- .nv.constant4             --------------------------
	.section	.nv.constant4,"a",@progbits
	.align	8
	.align		8
.nv.constant4:
        /*0000*/ 	.dword	_$_str


//--------------------- .text.attn_fwd            --------------------------
	.section	.text.attn_fwd,"ax",@progbits
	.align	128
        .global         attn_fwd
        .type           attn_fwd,@function
        .size           attn_fwd,(.L_x_3 - attn_fwd)
        .other          attn_fwd,@"STO_CUDA_ENTRY STV_DEFAULT"
attn_fwd:
.text.attn_fwd:
[----:B------:R-:W0:Y:S01]  /*0000*/  LDC R1, c[0x0][0x28] ;  /* 0x00000a00ff017b82 */ /* 0x000e220000000800 */
[----:B------:R-:W1:Y:S07]  /*0010*/  S2R R144, SR_CTAID.X ;  /* 0x0000000000907919 */ /* 0x000e6e0000002500 */
[----:B------:R-:W2:Y:S01]  /*0020*/  S2UR UR7, SR_CTAID.Y ;  /* 0x00000000000779c3 */ /* 0x000ea20000002600 */
[----:B------:R-:W-:Y:S01]  /*0030*/  ULDC.64 UR4, c[0x0][0x240] ;  /* 0x0000900000047ab9 */ /* 0x000fe20000000a00 */
[----:B------:R-:W-:Y:S01]  /*0040*/  ULDC.64 UR10, c[0x0][0x208] ;  /* 0x00008200000a7ab9 */ /* 0x000fe20000000a00 */
[----:B------:R-:W3:Y:S01]  /*0050*/  S2R R142, SR_TID.X ;  /* 0x00000000008e7919 */ /* 0x000ee20000002100 */
[----:B0-----:R-:W-:-:S04]  /*0060*/  IADD3 R1, R1, -0x7f0, RZ ;  /* 0xfffff81001017810 */ /* 0x001fc80007ffe0ff */
[----:B------:R-:W0:Y:S08]  /*0070*/  LDC R4, c[0x0][0x248] ;  /* 0x00009200ff047b82 */ /* 0x000e300000000800 */
[----:B------:R-:W4:Y:S01]  /*0080*/  LDC.64 R8, c[0x0][0x210] ;  /* 0x00008400ff087b82 */ /* 0x000f220000000a00 */
[----:B--2---:R-:W-:-:S04]  /*0090*/  UIMAD UR4, UR7, UR4, URZ ;  /* 0x00000004070472a4 */ /* 0x004fc8000f8e023f */
[----:B------:R-:W-:Y:S01]  /*00a0*/  USHF.L.U32 UR6, UR4, 0x1, URZ ;  /* 0x0000000104067899 */ /* 0x000fe2000800063f */
[----:B-1----:R-:W-:Y:S01]  /*00b0*/  IMAD.SHL.U32 R144, R144, 0x20, RZ ;  /* 0x0000002090907824 */ /* 0x002fe200078e00ff */
[----:B---3--:R-:W-:-:S04]  /*00c0*/  SHF.R.U32.HI R3, RZ, 0x5, R142 ;  /* 0x00000005ff037819 */ /* 0x008fc8000001168e */
[----:B------:R-:W-:Y:S02]  /*00d0*/  LOP3.LUT R0, R144, 0x1f, R142, 0xf8, !PT ;  /* 0x0000001f90007812 */ /* 0x000fe400078ef88e */
[----:B------:R-:W-:-:S03]  /*00e0*/  SGXT.U32 R3, R3, 0x2 ;  /* 0x000000020303781a */ /* 0x000fc60000000000 */
[----:B------:R-:W-:Y:S01]  /*00f0*/  IMAD R0, R0, UR5, RZ ;  /* 0x0000000500007c24 */ /* 0x000fe2000f8e02ff */
[----:B------:R-:W-:Y:S01]  /*0100*/  UIMAD.WIDE UR4, UR4, 0x2, URZ ;  /* 0x00000002040478a5 */ /* 0x000fe2000f8e023f */
[----:B0-----:R-:W-:-:S03]  /*0110*/  IMAD R5, R3, R4, RZ ;  /* 0x0000000403057224 */ /* 0x001fc600078e02ff */
[----:B------:R-:W-:Y:S01]  /*0120*/  SHF.L.U32 R3, R0, 0x1, RZ ;  /* 0x0000000100037819 */ /* 0x000fe200000006ff */
[----:B------:R-:W-:Y:S02]  /*0130*/  IMAD R7, R4, 0x4, R5 ;  /* 0x0000000404077824 */ /* 0x000fe400078e0205 */
[----:B------:R-:W-:Y:S01]  /*0140*/  IMAD.HI R0, R0, 0x2, RZ ;  /* 0x0000000200007827 */ /* 0x000fe200078e02ff */
[----:B----4-:R-:W-:Y:S02]  /*0150*/  IADD3 R2, P0, P1, R3, UR6, R8 ;  /* 0x0000000603027c10 */ /* 0x010fe4000f91e008 */
[----:B------:R-:W-:Y:S02]  /*0160*/  LEA R3, R4, R7, 0x2 ;  /* 0x0000000704037211 */ /* 0x000fe400078e10ff */
[----:B------:R-:W-:Y:S02]  /*0170*/  IADD3.X R0, R0, UR5, R9, P0, P1 ;  /* 0x0000000500007c10 */ /* 0x000fe400087e2409 */
[-C--:B------:R-:W-:Y:S01]  /*0180*/  LEA R8, P0, R5, R2.reuse, 0x1 ;  /* 0x0000000205087211 */ /* 0x080fe200078008ff */
[----:B------:R-:W-:Y:S01]  /*0190*/  IMAD R13, R4, 0x4, R3 ;  /* 0x00000004040d7824 */ /* 0x000fe200078e0203 */
[----:B------:R-:W-:-:S02]  /*01a0*/  LEA R10, P1, R3, R2, 0x1 ;  /* 0x00000002030a7211 */ /* 0x000fc400078208ff */
[----:B------:R-:W-:Y:S02]  /*01b0*/  LEA.HI.X.SX32 R9, R5, R0, 0x1, P0 ;  /* 0x0000000005097211 */ /* 0x000fe400000f0eff */
[C---:B------:R-:W-:Y:S02]  /*01c0*/  LEA R6, P0, R7.reuse, R2, 0x1 ;  /* 0x0000000207067211 */ /* 0x040fe400078008ff */
[C---:B------:R-:W-:Y:S02]  /*01d0*/  LEA R15, R4.reuse, R13, 0x2 ;  /* 0x0000000d040f7211 */ /* 0x040fe400078e10ff */
[----:B------:R-:W-:Y:S02]  /*01e0*/  LEA.HI.X.SX32 R7, R7, R0, 0x1, P0 ;  /* 0x0000000007077211 */ /* 0x000fe400000f0eff */
[----:B------:R-:W-:Y:S01]  /*01f0*/  LEA R12, P0, R13, R2, 0x1 ;  /* 0x000000020d0c7211 */ /* 0x000fe200078008ff */
[----:B------:R-:W-:Y:S01]  /*0200*/  IMAD R17, R4, 0x4, R15 ;  /* 0x0000000404117824 */ /* 0x000fe200078e020f */
[----:B------:R-:W-:-:S02]  /*0210*/  LEA.HI.X.SX32 R11, R3, R0, 0x1, P1 ;  /* 0x00000000030b7211 */ /* 0x000fc400008f0eff */
[----:B------:R-:W-:Y:S01]  /*0220*/  LEA.HI.X.SX32 R13, R13, R0, 0x1, P0 ;  /* 0x000000000d0d7211 */ /* 0x000fe200000f0eff */
[----:B------:R-:W2:Y:S01]  /*0230*/  LDG.E.U16 R3, desc[UR10][R8.64] ;  /* 0x0000000a08037981 */ /* 0x000ea2000c1e1500 */
[C---:B------:R-:W-:Y:S02]  /*0240*/  LEA R14, P0, R15.reuse, R2, 0x1 ;  /* 0x000000020f0e7211 */ /* 0x040fe400078008ff */
[C---:B------:R-:W-:Y:S01]  /*0250*/  LEA R19, R4.reuse, R17, 0x2 ;  /* 0x0000001104137211 */ /* 0x040fe200078e10ff */
[----:B------:R0:W3:Y:S01]  /*0260*/  LDG.E.U16 R5, desc[UR10][R10.64] ;  /* 0x0000000a0a057981 */ /* 0x0000e2000c1e1500 */
[----:B------:R-:W-:Y:S02]  /*0270*/  LEA.HI.X.SX32 R15, R15, R0, 0x1, P0 ;  /* 0x000000000f0f7211 */ /* 0x000fe400000f0eff */
[C---:B------:R-:W-:Y:S01]  /*0280*/  LEA R16, P0, R17.reuse, R2, 0x1 ;  /* 0x0000000211107211 */ /* 0x040fe200078008ff */
[----:B------:R-:W-:Y:S01]  /*0290*/  IMAD R21, R4, 0x4, R19 ;  /* 0x0000000404157824 */ /* 0x000fe200078e0213 */
[----:B------:R-:W4:Y:S02]  /*02a0*/  LDG.E.U16 R7, desc[UR10][R6.64] ;  /* 0x0000000a06077981 */ /* 0x000f24000c1e1500 */
[----:B------:R-:W-:-:S02]  /*02b0*/  LEA.HI.X.SX32 R17, R17, R0, 0x1, P0 ;  /* 0x0000000011117211 */ /* 0x000fc400000f0eff */
[C---:B------:R-:W-:Y:S01]  /*02c0*/  LEA R23, R4.reuse, R21, 0x2 ;  /* 0x0000001504177211 */ /* 0x040fe200078e10ff */
[----:B------:R1:W5:Y:S01]  /*02d0*/  LDG.E.U16 R9, desc[UR10][R12.64] ;  /* 0x0000000a0c097981 */ /* 0x000362000c1e1500 */
[-C--:B0-----:R-:W-:Y:S02]  /*02e0*/  LEA R10, P0, R21, R2.reuse, 0x1 ;  /* 0x00000002150a7211 */ /* 0x081fe400078008ff */
[----:B------:R-:W-:Y:S01]  /*02f0*/  LEA R18, P1, R19, R2, 0x1 ;  /* 0x0000000213127211 */ /* 0x000fe200078208ff */
[----:B------:R0:W4:Y:S01]  /*0300*/  LDG.E.U16 R47, desc[UR10][R14.64] ;  /* 0x0000000a0e2f7981 */ /* 0x000122000c1e1500 */
[-C--:B------:R-:W-:Y:S01]  /*0310*/  LEA.HI.X.SX32 R11, R21, R0.reuse, 0x1, P0 ;  /* 0x00000000150b7211 */ /* 0x080fe200000f0eff */
[----:B------:R-:W-:Y:S01]  /*0320*/  IMAD R21, R4, 0x4, R23 ;  /* 0x0000000404157824 */ /* 0x000fe200078e0217 */
[----:B------:R-:W-:Y:S01]  /*0330*/  LEA.HI.X.SX32 R19, R19, R0, 0x1, P1 ;  /* 0x0000000013137211 */ /* 0x000fe200008f0eff */
[----:B------:R0:W5:Y:S01]  /*0340*/  LDG.E.U16 R49, desc[UR10][R16.64] ;  /* 0x0000000a10317981 */ /* 0x000162000c1e1500 */
[----:B-1----:R-:W-:-:S03]  /*0350*/  LEA R12, P0, R23, R2, 0x1 ;  /* 0x00000002170c7211 */ /* 0x002fc600078008ff */
[----:B------:R1:W5:Y:S01]  /*0360*/  LDG.E.U16 R51, desc[UR10][R18.64] ;  /* 0x0000000a12337981 */ /* 0x000362000c1e1500 */
[----:B------:R-:W-:Y:S02]  /*0370*/  LEA.HI.X.SX32 R13, R23, R0, 0x1, P0 ;  /* 0x00000000170d7211 */ /* 0x000fe400000f0eff */
[C---:B------:R-:W-:Y:S01]  /*0380*/  LEA R23, R4.reuse, R21, 0x2 ;  /* 0x0000001504177211 */ /* 0x040fe200078e10ff */
[----:B------:R1:W5:Y:S01]  /*0390*/  LDG.E.U16 R53, desc[UR10][R10.64] ;  /* 0x0000000a0a357981 */ /* 0x000362000c1e1500 */
[-C--:B0-----:R-:W-:Y:S02]  /*03a0*/  LEA R14, P0, R21, R2.reuse, 0x1 ;  /* 0x00000002150e7211 */ /* 0x081fe400078008ff */
[----:B------:R-:W-:Y:S01]  /*03b0*/  LEA R20, P1, R23, R2, 0x1 ;  /* 0x0000000217147211 */ /* 0x000fe200078208ff */
[----:B------:R-:W-:Y:S01]  /*03c0*/  IMAD R25, R4, 0x4, R23 ;  /* 0x0000000404197824 */ /* 0x000fe200078e0217 */
[-C--:B------:R-:W-:Y:S01]  /*03d0*/  LEA.HI.X.SX32 R15, R21, R0.reuse, 0x1, P0 ;  /* 0x00000000150f7211 */ /* 0x080fe200000f0eff */
[----:B------:R0:W5:Y:S01]  /*03e0*/  LDG.E.U16 R55, desc[UR10][R12.64] ;  /* 0x0000000a0c377981 */ /* 0x000162000c1e1500 */
[----:B------:R-:W-:-:S02]  /*03f0*/  LEA.HI.X.SX32 R21, R23, R0, 0x1, P1 ;  /* 0x0000000017157211 */ /* 0x000fc400008f0eff */
[C---:B------:R-:W-:Y:S01]  /*0400*/  LEA R16, P0, R25.reuse, R2, 0x1 ;  /* 0x0000000219107211 */ /* 0x040fe200078008ff */
[----:B------:R0:W5:Y:S01]  /*0410*/  LDG.E.U16 R57, desc[UR10][R14.64] ;  /* 0x0000000a0e397981 */ /* 0x000162000c1e1500 */
[C---:B-1----:R-:W-:Y:S02]  /*0420*/  LEA R19, R4.reuse, R25, 0x2 ;  /* 0x0000001904137211 */ /* 0x042fe400078e10ff */
[----:B------:R-:W-:Y:S01]  /*0430*/  LEA.HI.X.SX32 R17, R25, R0, 0x1, P0 ;  /* 0x0000000019117211 */ /* 0x000fe200000f0eff */
[----:B------:R1:W5:Y:S01]  /*0440*/  LDG.E.U16 R59, desc[UR10][R20.64] ;  /* 0x0000000a143b7981 */ /* 0x000362000c1e1500 */
[C---:B------:R-:W-:Y:S01]  /*0450*/  LEA R10, P0, R19.reuse, R2, 0x1 ;  /* 0x00000002130a7211 */ /* 0x040fe200078008ff */
[----:B------:R-:W-:Y:S02]  /*0460*/  IMAD R23, R4, 0x4, R19 ;  /* 0x0000000404177824 */ /* 0x000fe400078e0213 */
[----:B------:R1:W5:Y:S01]  /*0470*/  LDG.E.U16 R61, desc[UR10][R16.64] ;  /* 0x0000000a103d7981 */ /* 0x000362000c1e1500 */
[----:B------:R-:W-:-:S02]  /*0480*/  LEA.HI.X.SX32 R11, R19, R0, 0x1, P0 ;  /* 0x00000000130b7211 */ /* 0x000fc400000f0eff */
[C---:B------:R-:W-:Y:S02]  /*0490*/  LEA R19, R4.reuse, R23, 0x2 ;  /* 0x0000001704137211 */ /* 0x040fe400078e10ff */
[C---:B0-----:R-:W-:Y:S01]  /*04a0*/  LEA R12, P0, R23.reuse, R2, 0x1 ;  /* 0x00000002170c7211 */ /* 0x041fe200078008ff */
[----:B------:R0:W5:Y:S02]  /*04b0*/  LDG.E.U16 R63, desc[UR10][R10.64] ;  /* 0x0000000a0a3f7981 */ /* 0x000164000c1e1500 */
[----:B------:R-:W-:Y:S01]  /*04c0*/  IMAD R25, R4, 0x4, R19 ;  /* 0x0000000404197824 */ /* 0x000fe200078e0213 */
[----:B------:R-:W-:-:S04]  /*04d0*/  LEA.HI.X.SX32 R13, R23, R0, 0x1, P0 ;  /* 0x00000000170d7211 */ /* 0x000fc800000f0eff */
[C---:B------:R-:W-:Y:S01]  /*04e0*/  LEA R14, P0, R25.reuse, R2, 0x1 ;  /* 0x00000002190e7211 */ /* 0x040fe200078008ff */
[----:B------:R0:W5:Y:S01]  /*04f0*/  LDG.E.U16 R65, desc[UR10][R12.64] ;  /* 0x0000000a0c417981 */ /* 0x000162000c1e1500 */
[C---:B-1----:R-:W-:Y:S02]  /*0500*/  LEA R21, R4.reuse, R25, 0x2 ;  /* 0x0000001904157211 */ /* 0x042fe400078e10ff */
[----:B------:R-:W-:Y:S02]  /*0510*/  LEA.HI.X.SX32 R15, R25, R0, 0x1, P0 ;  /* 0x00000000190f7211 */ /* 0x000fe400000f0eff */
[-C--:B------:R-:W-:Y:S01]  /*0520*/  LEA R16, P0, R21, R2.reuse, 0x1 ;  /* 0x0000000215107211 */ /* 0x080fe200078008ff */
[----:B------:R-:W-:Y:S01]  /*0530*/  IMAD R23, R4, 0x4, R21 ;  /* 0x0000000404177824 */ /* 0x000fe200078e0215 */
[----:B------:R-:W-:Y:S01]  /*0540*/  LEA R18, P1, R19, R2, 0x1 ;  /* 0x0000000213127211 */ /* 0x000fe200078208ff */
[----:B------:R-:W5:Y:S01]  /*0550*/  LDG.E.U16 R69, desc[UR10][R14.64] ;  /* 0x0000000a0e457981 */ /* 0x000f62000c1e1500 */
[----:B------:R-:W-:-:S02]  /*0560*/  LEA.HI.X.SX32 R17, R21, R0, 0x1, P0 ;  /* 0x0000000015117211 */ /* 0x000fc400000f0eff */
[C---:B------:R-:W-:Y:S02]  /*0570*/  LEA R21, R4.reuse, R23, 0x2 ;  /* 0x0000001704157211 */ /* 0x040fe400078e10ff */
[----:B------:R-:W-:Y:S01]  /*0580*/  LEA.HI.X.SX32 R19, R19, R0, 0x1, P1 ;  /* 0x0000000013137211 */ /* 0x000fe200008f0eff */
[----:B------:R-:W5:Y:S01]  /*0590*/  LDG.E.U16 R71, desc[UR10][R16.64] ;  /* 0x0000000a10477981 */ /* 0x000f62000c1e1500 */
[C---:B0-----:R-:W-:Y:S01]  /*05a0*/  LEA R10, P0, R23.reuse, R2, 0x1 ;  /* 0x00000002170a7211 */ /* 0x041fe200078008ff */
[----:B------:R-:W-:Y:S02]  /*05b0*/  IMAD R25, R4, 0x4, R21 ;  /* 0x0000000404197824 */ /* 0x000fe400078e0215 */
[----:B------:R0:W5:Y:S01]  /*05c0*/  LDG.E.U16 R67, desc[UR10][R18.64] ;  /* 0x0000000a12437981 */ /* 0x000162000c1e1500 */
[----:B------:R-:W-:Y:S02]  /*05d0*/  LEA.HI.X.SX32 R11, R23, R0, 0x1, P0 ;  /* 0x00000000170b7211 */ /* 0x000fe400000f0eff */
[----:B------:R-:W-:-:S02]  /*05e0*/  LEA R12, P0, R25, R2, 0x1 ;  /* 0x00000002190c7211 */ /* 0x000fc400078008ff */
[----:B------:R-:W-:Y:S01]  /*05f0*/  LEA R20, P1, R21, R2, 0x1 ;  /* 0x0000000215147211 */ /* 0x000fe200078208ff */
[----:B------:R1:W5:Y:S01]  /*0600*/  LDG.E.U16 R73, desc[UR10][R10.64] ;  /* 0x0000000a0a497981 */ /* 0x000362000c1e1500 */
[C---:B0-----:R-:W-:Y:S02]  /*0610*/  LEA R19, R4.reuse, R25, 0x2 ;  /* 0x0000001904137211 */ /* 0x041fe400078e10ff */
[----:B------:R-:W-:Y:S02]  /*0620*/  LEA.HI.X.SX32 R13, R25, R0, 0x1, P0 ;  /* 0x00000000190d7211 */ /* 0x000fe400000f0eff */
[----:B------:R-:W-:Y:S01]  /*0630*/  LEA R14, P0, R19, R2, 0x1 ;  /* 0x00000002130e7211 */ /* 0x000fe200078008ff */
[----:B------:R-:W-:Y:S01]  /*0640*/  IMAD R23, R4, 0x4, R19 ;  /* 0x0000000404177824 */ /* 0x000fe200078e0213 */
[-C--:B------:R-:W-:Y:S01]  /*0650*/  LEA.HI.X.SX32 R21, R21, R0.reuse, 0x1, P1 ;  /* 0x0000000015157211 */ /* 0x080fe200008f0eff */
[----:B------:R-:W5:Y:S01]  /*0660*/  LDG.E.U16 R77, desc[UR10][R12.64] ;  /* 0x0000000a0c4d7981 */ /* 0x000f62000c1e1500 */
[----:B------:R-:W-:-:S02]  /*0670*/  LEA.HI.X.SX32 R15, R19, R0, 0x1, P0 ;  /* 0x00000000130f7211 */ /* 0x000fc400000f0eff */
[----:B------:R-:W-:Y:S01]  /*0680*/  LEA R19, R4, R23, 0x2 ;  /* 0x0000001704137211 */ /* 0x000fe200078e10ff */
[----:B------:R0:W5:Y:S01]  /*0690*/  LDG.E.U16 R75, desc[UR10][R20.64] ;  /* 0x0000000a144b7981 */ /* 0x000162000c1e1500 */
[----:B------:R-:W-:-:S03]  /*06a0*/  LEA R16, P0, R23, R2, 0x1 ;  /* 0x0000000217107211 */ /* 0x000fc600078008ff */
[C---:B------:R-:W-:Y:S01]  /*06b0*/  IMAD R25, R4.reuse, 0x4, R19 ;  /* 0x0000000404197824 */ /* 0x040fe200078e0213 */
[----:B------:R-:W-:Y:S01]  /*06c0*/  LEA.HI.X.SX32 R17, R23, R0, 0x1, P0 ;  /* 0x0000000017117211 */ /* 0x000fe200000f0eff */
[----:B------:R0:W5:Y:S03]  /*06d0*/  LDG.E.U16 R79, desc[UR10][R14.64] ;  /* 0x0000000a0e4f7981 */ /* 0x000166000c1e1500 */
[C---:B-1----:R-:W-:Y:S01]  /*06e0*/  LEA R10, P0, R25.reuse, R2, 0x1 ;  /* 0x00000002190a7211 */ /* 0x042fe200078008ff */
[----:B------:R1:W5:Y:S01]  /*06f0*/  LDG.E.U16 R81, desc[UR10][R16.64] ;  /* 0x0000000a10517981 */ /* 0x000362000c1e1500 */
[C---:B0-----:R-:W-:Y:S02]  /*0700*/  LEA R21, R4.reuse, R25, 0x2 ;  /* 0x0000001904157211 */ /* 0x041fe400078e10ff */
        /* <DEDUP_REMOVED lines=9> */
[C---:B------:R-:W-:Y:S01]  /*07a0*/  LEA R14, P0, R23.reuse, R2, 0x1 ;  /* 0x00000002170e7211 */ /* 0x040fe200078008ff */
[----:B------:R-:W-:Y:S02]  /*07b0*/  IMAD R25, R4, 0x4, R21 ;  /* 0x0000000404197824 */ /* 0x000fe400078e0215 */
[----:B------:R0:W5:Y:S01]  /*07c0*/  LDG.E.U16 R83, desc[UR10][R18.64] ;  /* 0x0000000a12537981 */ /* 0x000162000c1e1500 */
[----:B------:R-:W-:Y:S02]  /*07d0*/  LEA.HI.X.SX32 R15, R23, R0, 0x1, P0 ;  /* 0x00000000170f7211 */ /* 0x000fe400000f0eff */
[----:B-1----:R-:W-:-:S02]  /*07e0*/  LEA R16, P0, R25, R2, 0x1 ;  /* 0x0000000219107211 */ /* 0x002fc400078008ff */
        /* <DEDUP_REMOVED lines=15> */
[----:B------:R-:W-:Y:S01]  /*08e0*/  LEA R23, R4, R25, 0x2 ;  /* 0x0000001904177211 */ /* 0x000fe200078e10ff */
[----:B------:R0:W5:Y:S01]  /*08f0*/  LDG.E.U16 R97, desc[UR10][R12.64] ;  /* 0x0000000a0c617981 */ /* 0x000162000c1e1500 */
[----:B-1----:R-:W-:-:S03]  /*0900*/  LEA R14, P0, R25, R2, 0x1 ;  /* 0x00000002190e7211 */ /* 0x002fc600078008ff */
[C---:B0-----:R-:W-:Y:S01]  /*0910*/  IMAD R21, R4.reuse, 0x4, R23 ;  /* 0x0000000404157824 */ /* 0x041fe200078e0217 */
[----:B------:R-:W-:Y:S02]  /*0920*/  LEA.HI.X.SX32 R15, R25, R0, 0x1, P0 ;  /* 0x00000000190f7211 */ /* 0x000fe400000f0eff */
[C---:B------:R-:W-:Y:S02]  /*0930*/  LEA R16, P0, R23.reuse, R2, 0x1 ;  /* 0x0000000217107211 */ /* 0x040fe400078008ff */
[----:B------:R-:W-:Y:S01]  /*0940*/  LEA R25, R4, R21, 0x2 ;  /* 0x0000001504197211 */ /* 0x000fe200078e10ff */
[----:B------:R-:W5:Y:S01]  /*0950*/  LDG.E.U16 R101, desc[UR10][R14.64] ;  /* 0x0000000a0e657981 */ /* 0x000f62000c1e1500 */
[----:B------:R-:W-:-:S03]  /*0960*/  LEA.HI.X.SX32 R17, R23, R0, 0x1, P0 ;  /* 0x0000000017117211 */ /* 0x000fc600000f0eff */
[C---:B------:R-:W-:Y:S01]  /*0970*/  IMAD R23, R4.reuse, 0x4, R25 ;  /* 0x0000000404177824 */ /* 0x040fe200078e0219 */
[C---:B------:R-:W-:Y:S01]  /*0980*/  LEA R18, P1, R19.reuse, R2, 0x1 ;  /* 0x0000000213127211 */ /* 0x040fe200078208ff */
[----:B------:R-:W5:Y:S03]  /*0990*/  LDG.E.U16 R103, desc[UR10][R16.64] ;  /* 0x0000000a10677981 */ /* 0x000f66000c1e1500 */
[C---:B------:R-:W-:Y:S02]  /*09a0*/  LEA R27, R4.reuse, R23, 0x2 ;  /* 0x00000017041b7211 */ /* 0x040fe400078e10ff */
[----:B------:R-:W-:Y:S02]  /*09b0*/  LEA.HI.X.SX32 R19, R19, R0, 0x1, P1 ;  /* 0x0000000013137211 */ /* 0x000fe400008f0eff */
[----:B------:R-:W-:Y:S01]  /*09c0*/  LEA R10, P0, R21, R2, 0x1 ;  /* 0x00000002150a7211 */ /* 0x000fe200078008ff */
[----:B------:R-:W-:-:S02]  /*09d0*/  IMAD R29, R4, 0x4, R27 ;  /* 0x00000004041d7824 */ /* 0x000fc400078e021b */
[----:B------:R0:W5:Y:S01]  /*09e0*/  LDG.E.U16 R99, desc[UR10][R18.64] ;  /* 0x0000000a12637981 */ /* 0x000162000c1e1500 */
[----:B------:R-:W-:Y:S02]  /*09f0*/  LEA.HI.X.SX32 R11, R21, R0, 0x1, P0 ;  /* 0x00000000150b7211 */ /* 0x000fe400000f0eff */
[-C--:B------:R-:W-:Y:S02]  /*0a00*/  LEA R12, P0, R23, R2.reuse, 0x1 ;  /* 0x00000002170c7211 */ /* 0x080fe400078008ff */
[----:B------:R-:W-:Y:S01]  /*0a10*/  LEA R20, P1, R25, R2, 0x1 ;  /* 0x0000000219147211 */ /* 0x000fe200078208ff */
[----:B------:R-:W5:Y:S01]  /*0a20*/  LDG.E.U16 R105, desc[UR10][R10.64] ;  /* 0x0000000a0a697981 */ /* 0x000f62000c1e1500 */
[----:B0-----:R-:W-:Y:S02]  /*0a30*/  LEA R19, R4, R29, 0x2 ;  /* 0x0000001d04137211 */ /* 0x001fe400078e10ff */
[----:B------:R-:W-:-:S03]  /*0a40*/  LEA.HI.X.SX32 R13, R23, R0, 0x1, P0 ;  /* 0x00000000170d7211 */ /* 0x000fc600000f0eff */
[C---:B------:R-:W-:Y:S01]  /*0a50*/  IMAD R23, R4.reuse, 0x4, R19 ;  /* 0x0000000404177824 */ /* 0x040fe200078e0213 */
[----:B------:R-:W-:Y:S01]  /*0a60*/  LEA.HI.X.SX32 R21, R25, R0, 0x1, P1 ;  /* 0x0000000019157211 */ /* 0x000fe200008f0eff */
[----:B------:R-:W5:Y:S01]  /*0a70*/  LDG.E.U16 R109, desc[UR10][R12.64] ;  /* 0x0000000a0c6d7981 */ /* 0x000f62000c1e1500 */
[C---:B------:R-:W-:Y:S02]  /*0a80*/  LEA R14, P0, R27.reuse, R2, 0x1 ;  /* 0x000000021b0e7211 */ /* 0x040fe400078008ff */
[----:B------:R-:W-:Y:S01]  /*0a90*/  LEA R25, R4, R23, 0x2 ;  /* 0x0000001704197211 */ /* 0x000fe200078e10ff */
[----:B------:R0:W5:Y:S01]  /*0aa0*/  LDG.E.U16 R107, desc[UR10][R20.64] ;  /* 0x0000000a146b7981 */ /* 0x000162000c1e1500 */
[----:B------:R-:W-:-:S03]  /*0ab0*/  LEA.HI.X.SX32 R15, R27, R0, 0x1, P0 ;  /* 0x000000001b0f7211 */ /* 0x000fc600000f0eff */
[C---:B------:R-:W-:Y:S01]  /*0ac0*/  IMAD R27, R4.reuse, 0x4, R25 ;  /* 0x00000004041b7824 */ /* 0x040fe200078e0219 */
[----:B------:R-:W-:Y:S01]  /*0ad0*/  LEA R16, P0, R29, R2, 0x1 ;  /* 0x000000021d107211 */ /* 0x000fe200078008ff */
[----:B------:R1:W5:Y:S03]  /*0ae0*/  LDG.E.U16 R111, desc[UR10][R14.64] ;  /* 0x0000000a0e6f7981 */ /* 0x000366000c1e1500 */
[----:B------:R-:W-:-:S05]  /*0af0*/  LEA R31, R4, R27, 0x2 ;  /* 0x0000001b041f7211 */ /* 0x000fca00078e10ff */
[C---:B0-----:R-:W-:Y:S01]  /*0b00*/  IMAD R21, R4.reuse, 0x4, R31 ;  /* 0x0000000404157824 */ /* 0x041fe200078e021f */
[----:B------:R-:W-:Y:S02]  /*0b10*/  LEA.HI.X.SX32 R17, R29, R0, 0x1, P0 ;  /* 0x000000001d117211 */ /* 0x000fe400000f0eff */
[C---:B------:R-:W-:Y:S02]  /*0b20*/  LEA R10, P0, R23.reuse, R2, 0x1 ;  /* 0x00000002170a7211 */ /* 0x040fe400078008ff */
[C---:B------:R-:W-:Y:S01]  /*0b30*/  LEA R29, R4.reuse, R21, 0x2 ;  /* 0x00000015041d7211 */ /* 0x040fe200078e10ff */
[----:B------:R0:W5:Y:S01]  /*0b40*/  LDG.E.U16 R113, desc[UR10][R16.64] ;  /* 0x0000000a10717981 */ /* 0x000162000c1e1500 */
[----:B------:R-:W-:Y:S02]  /*0b50*/  LEA.HI.X.SX32 R11, R23, R0, 0x1, P0 ;  /* 0x00000000170b7211 */ /* 0x000fe400000f0eff */
[-C--:B------:R-:W-:Y:S01]  /*0b60*/  LEA R12, P0, R25, R2.reuse, 0x1 ;  /* 0x00000002190c7211 */ /* 0x080fe200078008ff */
[----:B------:R-:W-:Y:S01]  /*0b70*/  IMAD R23, R4, 0x4, R29 ;  /* 0x0000000404177824 */ /* 0x000fe200078e021d */
[----:B------:R-:W-:Y:S01]  /*0b80*/  LEA R18, P1, R19, R2, 0x1 ;  /* 0x0000000213127211 */ /* 0x000fe200078208ff */
[----:B------:R-:W5:Y:S01]  /*0b90*/  LDG.E.U16 R117, desc[UR10][R10.64] ;  /* 0x0000000a0a757981 */ /* 0x000f62000c1e1500 */
[----:B------:R-:W-:-:S02]  /*0ba0*/  LEA.HI.X.SX32 R13, R25, R0, 0x1, P0 ;  /* 0x00000000190d7211 */ /* 0x000fc400000f0eff */
[C---:B------:R-:W-:Y:S02]  /*0bb0*/  LEA R25, R4.reuse, R23, 0x2 ;  /* 0x0000001704197211 */ /* 0x040fe400078e10ff */
[----:B-1----:R-:W-:Y:S01]  /*0bc0*/  LEA R14, P0, R27, R2, 0x1 ;  /* 0x000000021b0e7211 */ /* 0x002fe200078008ff */
[----:B------:R-:W5:Y:S02]  /*0bd0*/  LDG.E.U16 R119, desc[UR10][R12.64] ;  /* 0x0000000a0c777981 */ /* 0x000f64000c1e1500 */
[C---:B------:R-:W-:Y:S01]  /*0be0*/  IMAD R33, R4.reuse, 0x4, R25 ;  /* 0x0000000404217824 */ /* 0x040fe200078e0219 */
[-C--:B------:R-:W-:Y:S02]  /*0bf0*/  LEA.HI.X.SX32 R19, R19, R0.reuse, 0x1, P1 ;  /* 0x0000000013137211 */ /* 0x080fe400008f0eff */
[----:B------:R-:W-:Y:S02]  /*0c00*/  LEA.HI.X.SX32 R15, R27, R0, 0x1, P0 ;  /* 0x000000001b0f7211 */ /* 0x000fe400000f0eff */
[----:B0-----:R-:W-:Y:S01]  /*0c10*/  LEA R16, P1, R31, R2, 0x1 ;  /* 0x000000021f107211 */ /* 0x001fe200078208ff */
[----:B------:R0:W5:Y:S01]  /*0c20*/  LDG.E.U16 R115, desc[UR10][R18.64] ;  /* 0x0000000a12737981 */ /* 0x000162000c1e1500 */
[----:B------:R-:W-:-:S02]  /*0c30*/  LEA R27, R4, R33, 0x2 ;  /* 0x00000021041b7211 */ /* 0x000fc400078e10ff */
[----:B------:R-:W-:Y:S01]  /*0c40*/  LEA.HI.X.SX32 R17, R31, R0, 0x1, P1 ;  /* 0x000000001f117211 */ /* 0x000fe200008f0eff */
[----:B------:R1:W5:Y:S02]  /*0c50*/  LDG.E.U16 R121, desc[UR10][R14.64] ;  /* 0x0000000a0e797981 */ /* 0x000364000c1e1500 */
[C---:B------:R-:W-:Y:S01]  /*0c60*/  IMAD R31, R4.reuse, 0x4, R27 ;  /* 0x00000004041f7824 */ /* 0x040fe200078e021b */
[C---:B0-----:R-:W-:Y:S01]  /*0c70*/  LEA R18, P0, R21.reuse, R2, 0x1 ;  /* 0x0000000215127211 */ /* 0x041fe200078008ff */
[----:B------:R0:W5:Y:S03]  /*0c80*/  LDG.E.U16 R123, desc[UR10][R16.64] ;  /* 0x0000000a107b7981 */ /* 0x000166000c1e1500 */
[----:B------:R-:W-:Y:S02]  /*0c90*/  LEA R35, R4, R31, 0x2 ;  /* 0x0000001f04237211 */ /* 0x000fe400078e10ff */
[----:B------:R-:W-:-:S02]  /*0ca0*/  LEA.HI.X.SX32 R19, R21, R0, 0x1, P0 ;  /* 0x0000000015137211 */ /* 0x000fc400000f0eff */
[-C--:B------:R-:W-:Y:S02]  /*0cb0*/  LEA R10, P0, R29, R2.reuse, 0x1 ;  /* 0x000000021d0a7211 */ /* 0x080fe400078008ff */
[----:B------:R-:W-:Y:S01]  /*0cc0*/  LEA R20, P1, R25, R2, 0x1 ;  /* 0x0000000219147211 */ /* 0x000fe200078208ff */
[----:B------:R0:W5:Y:S01]  /*0cd0*/  LDG.E.U16 R125, desc[UR10][R18.64] ;  /* 0x0000000a127d7981 */ /* 0x000162000c1e1500 */
[----:B------:R-:W-:Y:S01]  /*0ce0*/  LEA.HI.X.SX32 R11, R29, R0, 0x1, P0 ;  /* 0x000000001d0b7211 */ /* 0x000fe200000f0eff */
[C---:B------:R-:W-:Y:S01]  /*0cf0*/  IMAD R29, R4.reuse, 0x4, R35 ;  /* 0x00000004041d7824 */ /* 0x040fe200078e0223 */
[----:B------:R-:W-:Y:S02]  /*0d00*/  LEA R12, P0, R23, R2, 0x1 ;  /* 0x00000002170c7211 */ /* 0x000fe400078008ff */
[----:B------:R-:W-:Y:S01]  /*0d10*/  LEA.HI.X.SX32 R21, R25, R0, 0x1, P1 ;  /* 0x0000000019157211 */ /* 0x000fe200008f0eff */
[----:B------:R0:W5:Y:S01]  /*0d20*/  LDG.E.U16 R127, desc[UR10][R10.64] ;  /* 0x0000000a0a7f7981 */ /* 0x000162000c1e1500 */
[----:B------:R-:W-:-:S02]  /*0d30*/  LEA R37, R4, R29, 0x2 ;  /* 0x0000001d04257211 */ /* 0x000fc400078e10ff */
[----:B------:R-:W-:Y:S01]  /*0d40*/  LEA.HI.X.SX32 R13, R23, R0, 0x1, P0 ;  /* 0x00000000170d7211 */ /* 0x000fe200000f0eff */
[----:B------:R-:W5:Y:S02]  /*0d50*/  LDG.E.U16 R131, desc[UR10][R20.64] ;  /* 0x0000000a14837981 */ /* 0x000f64000c1e1500 */
[C---:B------:R-:W-:Y:S01]  /*0d60*/  IMAD R39, R4.reuse, 0x4, R37 ;  /* 0x0000000404277824 */ /* 0x040fe200078e0225 */
[----:B-1----:R-:W-:Y:S01]  /*0d70*/  LEA R14, P0, R27, R2, 0x1 ;  /* 0x000000021b0e7211 */ /* 0x002fe200078008ff */
[----:B------:R1:W5:Y:S03]  /*0d80*/  LDG.E.U16 R129, desc[UR10][R12.64] ;  /* 0x0000000a0c817981 */ /* 0x000366000c1e1500 */
[----:B------:R-:W-:-:S05]  /*0d90*/  LEA R23, R4, R39, 0x2 ;  /* 0x0000002704177211 */ /* 0x000fca00078e10ff */
[C---:B------:R-:W-:Y:S01]  /*0da0*/  IMAD R41, R4.reuse, 0x4, R23 ;  /* 0x0000000404297824 */ /* 0x040fe200078e0217 */
[----:B------:R-:W-:Y:S02]  /*0db0*/  LEA.HI.X.SX32 R15, R27, R0, 0x1, P0 ;  /* 0x000000001b0f7211 */ /* 0x000fe400000f0eff */
[C---:B0-----:R-:W-:Y:S02]  /*0dc0*/  LEA R16, P0, R35.reuse, R2, 0x1 ;  /* 0x0000000223107211 */ /* 0x041fe400078008ff */
[----:B------:R-:W-:Y:S01]  /*0dd0*/  LEA R25, R4, R41, 0x2 ;  /* 0x0000002904197211 */ /* 0x000fe200078e10ff */
[----:B------:R-:W5:Y:S01]  /*0de0*/  LDG.E.U16 R133, desc[UR10][R14.64] ;  /* 0x0000000a0e857981 */ /* 0x000f62000c1e1500 */
[----:B------:R-:W-:-:S03]  /*0df0*/  LEA.HI.X.SX32 R17, R35, R0, 0x1, P0 ;  /* 0x0000000023117211 */ /* 0x000fc600000f0eff */
[C---:B------:R-:W-:Y:S01]  /*0e00*/  IMAD R35, R4.reuse, 0x4, R25 ;  /* 0x0000000404237824 */ /* 0x040fe200078e0219 */
[C---:B------:R-:W-:Y:S01]  /*0e10*/  LEA R18, P1, R37.reuse, R2, 0x1 ;  /* 0x0000000225127211 */ /* 0x040fe200078208ff */
[----:B------:R-:W5:Y:S03]  /*0e20*/  LDG.E.U16 R135, desc[UR10][R16.64] ;  /* 0x0000000a10877981 */ /* 0x000f66000c1e1500 */
[----:B------:R-:W-:Y:S02]  /*0e30*/  LEA R11, R4, R35, 0x2 ;  /* 0x00000023040b7211 */ /* 0x000fe400078e10ff */
[----:B------:R-:W-:-:S03]  /*0e40*/  LEA.HI.X.SX32 R19, R37, R0, 0x1, P1 ;  /* 0x0000000025137211 */ /* 0x000fc600008f0eff */
[C---:B------:R-:W-:Y:S01]  /*0e50*/  IMAD R37, R4.reuse, 0x4, R11 ;  /* 0x0000000404257824 */ /* 0x040fe200078e020b */
[C---:B-1----:R-:W-:Y:S01]  /*0e60*/  LEA R12, P0, R23.reuse, R2, 0x1 ;  /* 0x00000002170c7211 */ /* 0x042fe200078008ff */
[----:B------:R-:W5:Y:S03]  /*0e70*/  LDG.E.U16 R137, desc[UR10][R18.64] ;  /* 0x0000000a12897981 */ /* 0x000f66000c1e1500 */
[C---:B------:R-:W-:Y:S02]  /*0e80*/  LEA R27, R4.reuse, R37, 0x2 ;  /* 0x00000025041b7211 */ /* 0x040fe400078e10ff */
[----:B------:R-:W-:Y:S02]  /*0e90*/  LEA.HI.X.SX32 R13, R23, R0, 0x1, P0 ;  /* 0x00000000170d7211 */ /* 0x000fe400000f0eff */
[-C--:B------:R-:W-:Y:S01]  /*0ea0*/  LEA R20, P0, R25, R2.reuse, 0x1 ;  /* 0x0000000219147211 */ /* 0x080fe200078008ff */
[----:B------:R-:W-:Y:S01]  /*0eb0*/  IMAD R43, R4, 0x4, R27 ;  /* 0x00000004042b7824 */ /* 0x000fe200078e021b */
[----:B------:R-:W-:Y:S01]  /*0ec0*/  LEA R22, P1, R11, R2, 0x1 ;  /* 0x000000020b167211 */ /* 0x000fe200078208ff */
[----:B------:R0:W5:Y:S01]  /*0ed0*/  LDG.E.U16 R139, desc[UR10][R12.64] ;  /* 0x0000000a0c8b7981 */ /* 0x000162000c1e1500 */
[----:B------:R-:W-:-:S02]  /*0ee0*/  LEA.HI.X.SX32 R21, R25, R0, 0x1, P0 ;  /* 0x0000000019157211 */ /* 0x000fc400000f0eff */
[----:B------:R-:W-:Y:S02]  /*0ef0*/  LEA R24, P0, R27, R2, 0x1 ;  /* 0x000000021b187211 */ /* 0x000fe400078008ff */
[----:B------:R-:W-:Y:S01]  /*0f00*/  LEA R45, R4, R43, 0x2 ;  /* 0x0000002b042d7211 */ /* 0x000fe200078e10ff */
[----:B------:R1:W5:Y:S01]  /*0f10*/  LDG.E.U16 R141, desc[UR10][R20.64] ;  /* 0x0000000a148d7981 */ /* 0x000362000c1e1500 */
[-C--:B------:R-:W-:Y:S02]  /*0f20*/  LEA.HI.X.SX32 R23, R11, R0.reuse, 0x1, P1 ;  /* 0x000000000b177211 */ /* 0x080fe400008f0eff */
[----:B------:R-:W-:Y:S02]  /*0f30*/  LEA.HI.X.SX32 R25, R27, R0, 0x1, P0 ;  /* 0x000000001b197211 */ /* 0x000fe400000f0eff */
[-C--:B------:R-:W-:Y:S01]  /*0f40*/  LEA R26, P1, R45, R2.reuse, 0x1 ;  /* 0x000000022d1a7211 */ /* 0x080fe200078208ff */
[----:B------:R2:W5:Y:S01]  /*0f50*/  LDG.E.U16 R143, desc[UR10][R22.64] ;  /* 0x0000000a168f7981 */ /* 0x000562000c1e1500 */
[----:B------:R-:W-:-:S02]  /*0f60*/  LEA R10, P0, R33, R2, 0x1 ;  /* 0x00000002210a7211 */ /* 0x000fc400078008ff */
[-C--:B------:R-:W-:Y:S01]  /*0f70*/  LEA.HI.X.SX32 R27, R45, R0.reuse, 0x1, P1 ;  /* 0x000000002d1b7211 */ /* 0x080fe200008f0eff */
[----:B------:R-:W5:Y:S01]  /*0f80*/  LDG.E.U16 R145, desc[UR10][R24.64] ;  /* 0x0000000a18917981 */ /* 0x000f62000c1e1500 */
[----:B------:R-:W-:Y:S02]  /*0f90*/  LEA.HI.X.SX32 R11, R33, R0, 0x1, P0 ;  /* 0x00000000210b7211 */ /* 0x000fe400000f0eff */
[-C--:B0-----:R-:W-:Y:S02]  /*0fa0*/  LEA R12, P1, R31, R2.reuse, 0x1 ;  /* 0x000000021f0c7211 */ /* 0x081fe400078208ff */
[----:B------:R-:W-:Y:S01]  /*0fb0*/  LEA R14, P0, R29, R2, 0x1 ;  /* 0x000000021d0e7211 */ /* 0x000fe200078008ff */
[----:B------:R-:W-:Y:S01]  /*0fc0*/  IMAD R45, R4, 0x4, R45 ;  /* 0x00000004042d7824 */ /* 0x000fe200078e022d */
[-C--:B------:R-:W-:Y:S01]  /*0fd0*/  LEA.HI.X.SX32 R13, R31, R0.reuse, 0x1, P1 ;  /* 0x000000001f0d7211 */ /* 0x080fe200008f0eff */
[----:B------:R-:W5:Y:S01]  /*0fe0*/  LDG.E.U16 R27, desc[UR10][R26.64] ;  /* 0x0000000a1a1b7981 */ /* 0x000f62000c1e1500 */
[----:B------:R-:W-:-:S02]  /*0ff0*/  LEA.HI.X.SX32 R15, R29, R0, 0x1, P0 ;  /* 0x000000001d0f7211 */ /* 0x000fc400000f0eff */
[-C--:B------:R-:W-:Y:S01]  /*1000*/  LEA R16, P1, R39, R2.reuse, 0x1 ;  /* 0x0000000227107211 */ /* 0x080fe200078208ff */
[----:B------:R0:W5:Y:S01]  /*1010*/  LDG.E.U16 R31, desc[UR10][R10.64] ;  /* 0x0000000a0a1f7981 */ /* 0x000162000c1e1500 */
[----:B------:R-:W-:Y:S02]  /*1020*/  LEA R18, P0, R41, R2, 0x1 ;  /* 0x0000000229127211 */ /* 0x000fe400078008ff */
[-C--:B------:R-:W-:Y:S01]  /*1030*/  LEA.HI.X.SX32 R17, R39, R0.reuse, 0x1, P1 ;  /* 0x0000000027117211 */ /* 0x080fe200008f0eff */
[----:B------:R3:W5:Y:S01]  /*1040*/  LDG.E.U16 R25, desc[UR10][R12.64] ;  /* 0x0000000a0c197981 */ /* 0x000762000c1e1500 */
[----:B------:R-:W-:Y:S02]  /*1050*/  LEA.HI.X.SX32 R19, R41, R0, 0x1, P0 ;  /* 0x0000000029137211 */ /* 0x000fe400000f0eff */
[-C--:B-1----:R-:W-:Y:S01]  /*1060*/  LEA R20, P0, R35, R2.reuse, 0x1 ;  /* 0x0000000223147211 */ /* 0x082fe200078008ff */
[----:B------:R1:W5:Y:S01]  /*1070*/  LDG.E.U16 R15, desc[UR10][R14.64] ;  /* 0x0000000a0e0f7981 */ /* 0x000362000c1e1500 */
[----:B--2---:R-:W-:-:S02]  /*1080*/  LEA R22, P1, R37, R2, 0x1 ;  /* 0x0000000225167211 */ /* 0x004fc400078208ff */
[-C--:B------:R-:W-:Y:S01]  /*1090*/  LEA.HI.X.SX32 R21, R35, R0.reuse, 0x1, P0 ;  /* 0x0000000023157211 */ /* 0x080fe200000f0eff */
[----:B------:R-:W2:Y:S01]  /*10a0*/  LDG.E.U16 R17, desc[UR10][R16.64] ;  /* 0x0000000a10117981 */ /* 0x000ea2000c1e1500 */
[----:B------:R-:W-:Y:S02]  /*10b0*/  LEA.HI.X.SX32 R23, R37, R0, 0x1, P1 ;  /* 0x0000000025177211 */ /* 0x000fe400008f0eff */
[-C--:B0-----:R-:W-:Y:S01]  /*10c0*/  LEA R10, P0, R43, R2.reuse, 0x1 ;  /* 0x000000022b0a7211 */ /* 0x081fe200078008ff */
[----:B------:R-:W2:Y:S01]  /*10d0*/  LDG.E.U16 R19, desc[UR10][R18.64] ;  /* 0x0000000a12137981 */ /* 0x000ea2000c1e1500 */
[----:B---3--:R-:W-:Y:S02]  /*10e0*/  LEA R12, P1, R45, R2, 0x1 ;  /* 0x000000022d0c7211 */ /* 0x008fe400078208ff */
[-C--:B------:R-:W-:Y:S01]  /*10f0*/  LEA.HI.X.SX32 R11, R43, R0.reuse, 0x1, P0 ;  /* 0x000000002b0b7211 */ /* 0x080fe200000f0eff */
[----:B------:R-:W3:Y:S01]  /*1100*/  LDG.E.U16 R21, desc[UR10][R20.64] ;  /* 0x0000000a14157981 */ /* 0x000ee2000c1e1500 */
[----:B------:R-:W-:-:S03]  /*1110*/  LEA.HI.X.SX32 R13, R45, R0, 0x1, P1 ;  /* 0x000000002d0d7211 */ /* 0x000fc600008f0eff */
[----:B------:R-:W3:Y:S04]  /*1120*/  LDG.E.U16 R23, desc[UR10][R22.64] ;  /* 0x0000000a16177981 */ /* 0x000ee8000c1e1500 */
[----:B------:R-:W3:Y:S04]  /*1130*/  LDG.E.U16 R11, desc[UR10][R10.64] ;  /* 0x0000000a0a0b7981 */ /* 0x000ee8000c1e1500 */
[----:B------:R-:W3:Y:S01]  /*1140*/  LDG.E.U16 R13, desc[UR10][R12.64] ;  /* 0x0000000a0c0d7981 */ /* 0x000ee2000c1e1500 */
[----:B------:R-:W0:Y:S01]  /*1150*/  S2UR UR6, SR_CgaCtaId ;  /* 0x00000000000679c3 */ /* 0x000e220000008800 */
[----:B------:R-:W-:Y:S01]  /*1160*/  SHF.R.S32.HI R0, RZ, 0x6, R142 ;  /* 0x00000006ff007819 */ /* 0x000fe2000001148e */
[----:B------:R-:W-:Y:S01]  /*1170*/  VIADD R28, R144, 0x20 ;  /* 0x00000020901c7836 */ /* 0x000fe20000000000 */
[----:B-1----:R-:W-:Y:S01]  /*1180*/  LOP3.LUT R14, R142, 0x3f, RZ, 0xc0, !PT ;  /* 0x0000003f8e0e7812 */ /* 0x002fe200078ec0ff */
[----:B------:R-:W-:Y:S01]  /*1190*/  UMOV UR4, 0x400 ;  /* 0x0000040000047882 */ /* 0x000fe20000000000 */
[----:B------:R-:W-:-:S02]  /*11a0*/  SGXT R0, R0, 0x1 ;  /* 0x000000010000781a */ /* 0x000fc40000000200 */
[----:B------:R-:W-:Y:S02]  /*11b0*/  SHF.L.U32 R29, R14, 0x1, RZ ;  /* 0x000000010e1d7819 */ /* 0x000fe400000006ff */
[----:B------:R-:W-:Y:S02]  /*11c0*/  ISETP.GE.AND P0, PT, R28, 0x1, PT ;  /* 0x000000011c00780c */ /* 0x000fe40003f06270 */
[----:B------:R-:W-:-:S04]  /*11d0*/  LOP3.LUT R0, R29, 0x90, R0, 0x78, !PT ;  /* 0x000000901d007812 */ /* 0x000fc800078e7800 */
[----:B------:R-:W-:Y:S01]  /*11e0*/  LOP3.LUT R224, R0, 0x20, RZ, 0x3c, !PT ;  /* 0x0000002000e07812 */ /* 0x000fe200078e3cff */
[----:B0-----:R-:W-:Y:S01]  /*11f0*/  ULEA UR6, UR6, UR4, 0x18 ;  /* 0x0000000406067291 */ /* 0x001fe2000f8ec03f */
[----:B------:R-:W-:Y:S01]  /*1200*/  LOP3.LUT R6, R142, 0x1c, RZ, 0xc0, !PT ;  /* 0x0000001c8e067812 */ /* 0x000fe200078ec0ff */
[----:B------:R-:W-:Y:S01]  /*1210*/  IMAD.MOV.U32 R232, RZ, RZ, 0x3f800000 ;  /* 0x3f800000ffe87424 */ /* 0x000fe200078e00ff */
[----:B------:R-:W-:Y:S01]  /*1220*/  MOV R2, 0xff800000 ;  /* 0xff80000000027802 */ /* 0x000fe20000000f00 */
[----:B------:R-:W-:Y:S01]  /*1230*/  IMAD.MOV.U32 R228, RZ, RZ, 0x3f800000 ;  /* 0x3f800000ffe47424 */ /* 0x000fe200078e00ff */
[----:B------:R-:W-:-:S04]  /*1240*/  MOV R4, 0xff800000 ;  /* 0xff80000000047802 */ /* 0x000fc80000000f00 */
[----:B------:R0:W-:Y:S04]  /*1250*/  STS.U16 [R0+UR6+0x8000], R3 ;  /* 0x0080000300007988 */ /* 0x0001e80008000406 */
[----:B------:R1:W-:Y:S04]  /*1260*/  STS.U16 [R0+UR6+0x8200], R5 ;  /* 0x0082000500007988 */ /* 0x0003e80008000406 */
[----:B----4-:R-:W-:Y:S04]  /*1270*/  STS.U16 [R0+UR6+0x8400], R47 ;  /* 0x0084002f00007988 */ /* 0x010fe80008000406 */
[----:B-----5:R-:W-:Y:S04]  /*1280*/  STS.U16 [R0+UR6+0x8600], R51 ;  /* 0x0086003300007988 */ /* 0x020fe80008000406 */
[----:B------:R-:W-:Y:S04]  /*1290*/  STS.U16 [R0+UR6+0x8800], R55 ;  /* 0x0088003700007988 */ /* 0x000fe80008000406 */
[----:B------:R-:W-:Y:S04]  /*12a0*/  STS.U16 [R0+UR6+0x8a00], R59 ;  /* 0x008a003b00007988 */ /* 0x000fe80008000406 */
[----:B------:R-:W-:Y:S04]  /*12b0*/  STS.U16 [R0+UR6+0x8c00], R63 ;  /* 0x008c003f00007988 */ /* 0x000fe80008000406 */
[----:B------:R-:W-:Y:S04]  /*12c0*/  STS.U16 [R0+UR6+0x8e00], R67 ;  /* 0x008e004300007988 */ /* 0x000fe80008000406 */
[----:B------:R-:W-:Y:S04]  /*12d0*/  STS.U16 [R0+UR6+0x9000], R71 ;  /* 0x0090004700007988 */ /* 0x000fe80008000406 */
[----:B------:R-:W-:Y:S04]  /*12e0*/  STS.U16 [R0+UR6+0x9200], R75 ;  /* 0x0092004b00007988 */ /* 0x000fe80008000406 */
[----:B------:R-:W-:Y:S04]  /*12f0*/  STS.U16 [R0+UR6+0x9400], R79 ;  /* 0x0094004f00007988 */ /* 0x000fe80008000406 */
[----:B------:R4:W-:Y:S04]  /*1300*/  STS.U16 [R0+UR6+0x9600], R83 ;  /* 0x0096005300007988 */ /* 0x0009e80008000406 */
[----:B------:R5:W-:Y:S04]  /*1310*/  STS.U16 [R0+UR6+0x9800], R87 ;  /* 0x0098005700007988 */ /* 0x000be80008000406 */
[----:B------:R-:W-:Y:S04]  /*1320*/  STS.U16 [R0+UR6+0x9a00], R91 ;  /* 0x009a005b00007988 */ /* 0x000fe80008000406 */
[----:B------:R-:W-:Y:S01]  /*1330*/  STS.U16 [R0+UR6+0x9c00], R95 ;  /* 0x009c005f00007988 */ /* 0x000fe20008000406 */
[----:B0-----:R-:W-:Y:S01]  /*1340*/  IMAD.MOV.U32 R3, RZ, RZ, -0x800000 ;  /* 0xff800000ff037424 */ /* 0x001fe200078e00ff */
[----:B------:R-:W-:-:S02]  /*1350*/  MOV R230, 0x3f800000 ;  /* 0x3f80000000e67802 */ /* 0x000fc40000000f00 */
[----:B------:R0:W-:Y:S01]  /*1360*/  STS.U16 [R0+UR6+0xa000], R103 ;  /* 0x00a0006700007988 */ /* 0x0001e20008000406 */
[----:B-1----:R-:W-:Y:S01]  /*1370*/  IMAD.MOV.U32 R5, RZ, RZ, -0x800000 ;  /* 0xff800000ff057424 */ /* 0x002fe200078e00ff */
[----:B------:R-:W-:Y:S02]  /*1380*/  MOV R226, 0x3f800000 ;  /* 0x3f80000000e27802 */ /* 0x000fe40000000f00 */
[----:B----4-:R-:W-:Y:S02]  /*1390*/  CS2R R82, SRZ ;  /* 0x0000000000527805 */ /* 0x010fe4000001ff00 */
[----:B------:R-:W-:Y:S02]  /*13a0*/  CS2R R50, SRZ ;  /* 0x0000000000327805 */ /* 0x000fe4000001ff00 */
[----:B-----5:R-:W-:Y:S02]  /*13b0*/  CS2R R86, SRZ ;  /* 0x0000000000567805 */ /* 0x020fe4000001ff00 */
[----:B------:R-:W-:Y:S01]  /*13c0*/  CS2R R54, SRZ ;  /* 0x0000000000367805 */ /* 0x000fe2000001ff00 */
[----:B------:R1:W-:Y:S01]  /*13d0*/  STS.U16 [R0+UR6+0x9e00], R99 ;  /* 0x009e006300007988 */ /* 0x0003e20008000406 */
[----:B0-----:R-:W-:-:S02]  /*13e0*/  CS2R R102, SRZ ;  /* 0x0000000000667805 */ /* 0x001fc4000001ff00 */
[----:B------:R-:W-:Y:S02]  /*13f0*/  CS2R R58, SRZ ;  /* 0x00000000003a7805 */ /* 0x000fe4000001ff00 */
[----:B------:R-:W-:Y:S02]  /*1400*/  CS2R R62, SRZ ;  /* 0x00000000003e7805 */ /* 0x000fe4000001ff00 */
[----:B------:R-:W-:Y:S02]  /*1410*/  CS2R R66, SRZ ;  /* 0x0000000000427805 */ /* 0x000fe4000001ff00 */
[----:B------:R-:W-:Y:S02]  /*1420*/  CS2R R90, SRZ ;  /* 0x00000000005a7805 */ /* 0x000fe4000001ff00 */
[----:B------:R-:W-:Y:S02]  /*1430*/  CS2R R70, SRZ ;  /* 0x0000000000467805 */ /* 0x000fe4000001ff00 */
[----:B------:R-:W-:-:S02]  /*1440*/  CS2R R74, SRZ ;  /* 0x00000000004a7805 */ /* 0x000fc4000001ff00 */
[----:B------:R-:W-:Y:S02]  /*1450*/  CS2R R94, SRZ ;  /* 0x00000000005e7805 */ /* 0x000fe4000001ff00 */
[----:B------:R-:W-:Y:S02]  /*1460*/  CS2R R78, SRZ ;  /* 0x00000000004e7805 */ /* 0x000fe4000001ff00 */
[----:B-1----:R-:W-:Y:S01]  /*1470*/  CS2R R98, SRZ ;  /* 0x0000000000627805 */ /* 0x002fe2000001ff00 */
[----:B------:R0:W-:Y:S04]  /*1480*/  STS.U16 [R0+UR6+0xa200], R107 ;  /* 0x00a2006b00007988 */ /* 0x0001e80008000406 */
[----:B------:R1:W-:Y:S01]  /*1490*/  STS.U16 [R0+UR6+0xa400], R111 ;  /* 0x00a4006f00007988 */ /* 0x0003e20008000406 */
[----:B0-----:R-:W-:-:S02]  /*14a0*/  CS2R R106, SRZ ;  /* 0x00000000006a7805 */ /* 0x001fc4000001ff00 */
[----:B-1----:R-:W-:Y:S01]  /*14b0*/  CS2R R110, SRZ ;  /* 0x00000000006e7805 */ /* 0x002fe2000001ff00 */
[----:B------:R-:W-:Y:S04]  /*14c0*/  STS.U16 [R0+UR6+0xa800], R119 ;  /* 0x00a8007700007988 */ /* 0x000fe80008000406 */
        /* <DEDUP_REMOVED lines=11> */
[----:B------:R-:W-:Y:S01]  /*1580*/  STS.U16 [R0+UR6+0xbe00], R27 ;  /* 0x00be001b00007988 */ /* 0x000fe20008000406 */
[----:B0-----:R-:W-:-:S03]  /*1590*/  LOP3.LUT R143, R142, 0x7f, RZ, 0xc0, !PT ;  /* 0x0000007f8e8f7812 */ /* 0x001fc600078ec0ff */
[----:B------:R-:W-:Y:S01]  /*15a0*/  STS.U16 [R224+UR6+0x8100], R7 ;  /* 0x00810007e0007988 */ /* 0x000fe20008000406 */
[----:B-1----:R-:W-:-:S03]  /*15b0*/  SHF.L.U32 R145, R6, 0x2, RZ ;  /* 0x0000000206917819 */ /* 0x002fc600000006ff */
[----:B------:R-:W-:Y:S04]  /*15c0*/  STS.U16 [R224+UR6+0x8300], R9 ;  /* 0x00830009e0007988 */ /* 0x000fe80008000406 */
[----:B------:R0:W-:Y:S04]  /*15d0*/  STS.U16 [R224+UR6+0x8500], R49 ;  /* 0x00850031e0007988 */ /* 0x0001e80008000406 */
[----:B------:R1:W-:Y:S04]  /*15e0*/  STS.U16 [R224+UR6+0x8700], R53 ;  /* 0x00870035e0007988 */ /* 0x0003e80008000406 */
[----:B------:R4:W-:Y:S04]  /*15f0*/  STS.U16 [R224+UR6+0x8900], R57 ;  /* 0x00890039e0007988 */ /* 0x0009e80008000406 */
[----:B------:R5:W-:Y:S01]  /*1600*/  STS.U16 [R224+UR6+0x8b00], R61 ;  /* 0x008b003de0007988 */ /* 0x000be20008000406 */
[----:B0-----:R-:W-:-:S03]  /*1610*/  CS2R R48, SRZ ;  /* 0x0000000000307805 */ /* 0x001fc6000001ff00 */
[----:B------:R0:W-:Y:S01]  /*1620*/  STS.U16 [R224+UR6+0x8d00], R65 ;  /* 0x008d0041e0007988 */ /* 0x0001e20008000406 */
[----:B-1----:R-:W-:-:S03]  /*1630*/  CS2R R52, SRZ ;  /* 0x0000000000347805 */ /* 0x002fc6000001ff00 */
[----:B------:R1:W-:Y:S01]  /*1640*/  STS.U16 [R224+UR6+0x8f00], R69 ;  /* 0x008f0045e0007988 */ /* 0x0003e20008000406 */
[----:B----4-:R-:W-:-:S03]  /*1650*/  CS2R R56, SRZ ;  /* 0x0000000000387805 */ /* 0x010fc6000001ff00 */
[----:B------:R4:W-:Y:S01]  /*1660*/  STS.U16 [R224+UR6+0x9100], R73 ;  /* 0x00910049e0007988 */ /* 0x0009e20008000406 */
[----:B-----5:R-:W-:-:S03]  /*1670*/  CS2R R60, SRZ ;  /* 0x00000000003c7805 */ /* 0x020fc6000001ff00 */
        /* <DEDUP_REMOVED lines=24> */
[----:B------:R0:W-:Y:S04]  /*1800*/  STS.U16 [R224+UR6+0xab00], R125 ;  /* 0x00ab007de0007988 */ /* 0x0001e80008000406 */
[----:B------:R0:W-:Y:S04]  /*1810*/  STS.U16 [R224+UR6+0xad00], R129 ;  /* 0x00ad0081e0007988 */ /* 0x0001e80008000406 */
[----:B------:R0:W-:Y:S04]  /*1820*/  STS.U16 [R224+UR6+0xaf00], R31 ;  /* 0x00af001fe0007988 */ /* 0x0001e80008000406 */
[----:B------:R0:W-:Y:S04]  /*1830*/  STS.U16 [R224+UR6+0xb100], R25 ;  /* 0x00b10019e0007988 */ /* 0x0001e80008000406 */
[----:B------:R0:W-:Y:S04]  /*1840*/  STS.U16 [R224+UR6+0xb300], R15 ;  /* 0x00b3000fe0007988 */ /* 0x0001e80008000406 */
[----:B--2---:R0:W-:Y:S04]  /*1850*/  STS.U16 [R224+UR6+0xb500], R17 ;  /* 0x00b50011e0007988 */ /* 0x0041e80008000406 */
[----:B------:R0:W-:Y:S04]  /*1860*/  STS.U16 [R224+UR6+0xb700], R19 ;  /* 0x00b70013e0007988 */ /* 0x0001e80008000406 */
[----:B---3--:R0:W-:Y:S04]  /*1870*/  STS.U16 [R224+UR6+0xb900], R21 ;  /* 0x00b90015e0007988 */ /* 0x0081e80008000406 */
[----:B------:R0:W-:Y:S04]  /*1880*/  STS.U16 [R224+UR6+0xbb00], R23 ;  /* 0x00bb0017e0007988 */ /* 0x0001e80008000406 */
[----:B------:R0:W-:Y:S04]  /*1890*/  STS.U16 [R224+UR6+0xbd00], R11 ;  /* 0x00bd000be0007988 */ /* 0x0001e80008000406 */
[----:B------:R0:W-:Y:S01]  /*18a0*/  STS.U16 [R224+UR6+0xbf00], R13 ;  /* 0x00bf000de0007988 */ /* 0x0001e20008000406 */
[----:B------:R-:W-:Y:S05]  /*18b0*/  @!P0 BRA `(.L_x_0) ;  /* 0x0000009c00208947 */ /* 0x000fea0003800000 */
[----:B0-----:R-:W0:Y:S01]  /*18c0*/  LDC R11, c[0x0][0x268] ;  /* 0x00009a00ff0b7b82 */ /* 0x001e220000000800 */
[----:B------:R-:W-:Y:S01]  /*18d0*/  SHF.R.U32.HI R2, RZ, 0x6, R142 ;  /* 0x00000006ff027819 */ /* 0x000fe2000001168e */
[C---:B------:R-:W-:Y:S01]  /*18e0*/  IMAD.SHL.U32 R4, R142.reuse, 0x2, RZ ;  /* 0x000000028e047824 */ /* 0x040fe200078e00ff */
[C---:B------:R-:W-:Y:S01]  /*18f0*/  LOP3.LUT R6, R142.reuse, 0x7, RZ, 0xc0, !PT ;  /* 0x000000078e067812 */ /* 0x040fe200078ec0ff */
[----:B------:R-:W-:Y:S01]  /*1900*/  IMAD.SHL.U32 R18, R142, 0x80, RZ ;  /* 0x000000808e127824 */ /* 0x000fe200078e00ff */
[----:B------:R-:W-:Y:S01]  /*1910*/  SGXT.U32 R2, R2, 0x1 ;  /* 0x000000010202781a */ /* 0x000fe20000000000 */
[C---:B------:R-:W-:Y:S01]  /*1920*/  IMAD.SHL.U32 R7, R142.reuse, 0x8, RZ ;  /* 0x000000088e077824 */ /* 0x040fe200078e00ff */
[----:B------:R-:W-:Y:S01]  /*1930*/  LOP3.LUT R5, R142, 0x60, RZ, 0xc0, !PT ;  /* 0x000000608e057812 */ /* 0x000fe200078ec0ff */
[C---:B------:R-:W-:Y:S01]  /*1940*/  IMAD.SHL.U32 R83, R6.reuse, 0x10, RZ ;  /* 0x0000001006537824 */ /* 0x040fe200078e00ff */
[----:B------:R-:W1:Y:S01]  /*1950*/  LDC R12, c[0x0][0x258] ;  /* 0x00009600ff0c7b82 */ /* 0x000e620000000800 */
[----:B------:R-:W-:Y:S01]  /*1960*/  ULDC.64 UR4, c[0x0][0x260] ;  /* 0x0000980000047ab9 */ /* 0x000fe20000000a00 */
[----:B------:R-:W-:Y:S01]  /*1970*/  LOP3.LUT R7, R7, 0x30, RZ, 0xc0, !PT ;  /* 0x0000003007077812 */ /* 0x000fe200078ec0ff */
[----:B------:R-:W-:Y:S01]  /*1980*/  IMAD R89, R6, 0x4, R5 ;  /* 0x0000000406597824 */ /* 0x000fe200078e0205 */
[C---:B------:R-:W-:Y:S01]  /*1990*/  LOP3.LUT R18, R83.reuse, 0x780, R18, 0xf8, !PT ;  /* 0x0000078053127812 */ /* 0x040fe200078ef812 */
[----:B------:R-:W-:Y:S01]  /*19a0*/  UIMAD UR4, UR7, UR4, URZ ;  /* 0x00000004070472a4 */ /* 0x000fe2000f8e023f */
[--C-:B------:R-:W-:Y:S01]  /*19b0*/  LOP3.LUT R8, R83, 0x30, R4.reuse, 0x78, !PT ;  /* 0x0000003053087812 */ /* 0x100fe200078e7804 */
[----:B------:R-:W-:Y:S01]  /*19c0*/  IMAD R14, R14, UR5, RZ ;  /* 0x000000050e0e7c24 */ /* 0x000fe2000f8e02ff */
[----:B------:R-:W2:Y:S01]  /*19d0*/  LDC.64 R156, c[0x0][0x218] ;  /* 0x00008600ff9c7b82 */ /* 0x000ea20000000a00 */
[----:B------:R-:W-:Y:S01]  /*19e0*/  LEA R7, R6, R7, 0x6 ;  /* 0x0000000706077211 */ /* 0x000fe200078e30ff */
[----:B------:R-:W-:Y:S01]  /*19f0*/  USHF.L.U32 UR8, UR4, 0x1, URZ ;  /* 0x0000000104087899 */ /* 0x000fe2000800063f */
[----:B------:R-:W-:Y:S01]  /*1a00*/  LOP3.LUT R9, R142, 0x10, RZ, 0xc0, !PT ;  /* 0x000000108e097812 */ /* 0x000fe200078ec0ff */
[----:B------:R-:W-:Y:S01]  /*1a10*/  UIMAD.WIDE UR4, UR4, 0x2, URZ ;  /* 0x00000002040478a5 */ /* 0x000fe2000f8e023f */
[----:B------:R-:W-:Y:S01]  /*1a20*/  LOP3.LUT R10, R7, 0x10, R4, 0x78, !PT ;  /* 0x00000010070a7812 */ /* 0x000fe200078e7804 */
[C-C-:B------:R-:W-:Y:S01]  /*1a30*/  IMAD.U32 R7, R89.reuse, 0x80, R8.reuse ;  /* 0x0000008059077824 */ /* 0x140fe200078e0008 */
[----:B------:R-:W-:Y:S01]  /*1a40*/  LOP3.LUT R4, R4, 0x6, RZ, 0xc0, !PT ;  /* 0x0000000604047812 */ /* 0x000fe200078ec0ff */
[----:B0-----:R-:W-:Y:S01]  /*1a50*/  IMAD R13, R2, R11, RZ ;  /* 0x0000000b020d7224 */ /* 0x001fe200078e02ff */
[----:B------:R-:W0:Y:S01]  /*1a60*/  LDC.64 R100, c[0x0][0x220] ;  /* 0x00008800ff647b82 */ /* 0x000e220000000a00 */
[----:B------:R-:W-:Y:S01]  /*1a70*/  IMAD.U32 R8, R89, 0x20, R8 ;  /* 0x0000002059087824 */ /* 0x000fe200078e0008 */
[----:B------:R-:W-:Y:S01]  /*1a80*/  LEA.HI R4, R5, R4, RZ, 0x1e ;  /* 0x0000000405047211 */ /* 0x000fe200078ff0ff */
[----:B------:R-:W-:Y:S01]  /*1a90*/  IMAD R15, R11, 0x2, R13 ;  /* 0x000000020b0f7824 */ /* 0x000fe200078e020d */
[----:B------:R-:W-:Y:S01]  /*1aa0*/  SHF.R.U32.HI R36, RZ, 0x1, R5 ;  /* 0x00000001ff247819 */ /* 0x000fe20000011605 */
[----:B------:R-:W-:Y:S01]  /*1ab0*/  IMAD.SHL.U32 R5, R14, 0x2, RZ ;  /* 0x000000020e057824 */ /* 0x000fe200078e00ff */
[----:B------:R-:W-:Y:S01]  /*1ac0*/  SHF.R.U32.HI R234, RZ, 0x2, R142 ;  /* 0x00000002ffea7819 */ /* 0x000fe2000001168e */
[----:B-1----:R-:W-:Y:S01]  /*1ad0*/  IMAD R4, R143, R12, RZ ;  /* 0x0000000c8f047224 */ /* 0x002fe200078e02ff */
[----:B------:R-:W-:Y:S01]  /*1ae0*/  LEA R17, R11, R15, 0x1 ;  /* 0x0000000f0b117211 */ /* 0x000fe200078e08ff */
[----:B------:R-:W1:Y:S01]  /*1af0*/  LDC.64 R2, c[0x0][0x250] ;  /* 0x00009400ff027b82 */ /* 0x000e620000000a00 */
[C---:B------:R-:W-:Y:S01]  /*1b00*/  LEA R36, R9.reuse, R36, 0x2 ;  /* 0x0000002409247211 */ /* 0x040fe200078e10ff */
[----:B------:R-:W-:Y:S01]  /*1b10*/  IMAD.MOV.U32 R232, RZ, RZ, 0x3f800000 ;  /* 0x3f800000ffe87424 */ /* 0x000fe200078e00ff */
[----:B------:R-:W-:Y:S01]  /*1b20*/  LEA R9, R9, R10, 0x5 ;  /* 0x0000000a09097211 */ /* 0x000fe200078e28ff */
[C---:B------:R-:W-:Y:S01]  /*1b30*/  IMAD R19, R11.reuse, 0x2, R17 ;  /* 0x000000020b137824 */ /* 0x040fe200078e0211 */
[----:B------:R-:W-:Y:S01]  /*1b40*/  SGXT.U32 R234, R234, 0x3 ;  /* 0x00000003eaea781a */ /* 0x000fe20000000000 */
[----:B------:R-:W-:Y:S01]  /*1b50*/  IMAD.MOV.U32 R215, RZ, RZ, -0x800000 ;  /* 0xff800000ffd77424 */ /* 0x000fe200078e00ff */
[----:B------:R-:W-:Y:S01]  /*1b60*/  SHF.R.U32.HI R242, RZ, 0x3, R143 ;  /* 0x00000003fff27819 */ /* 0x000fe2000001168f */
[----:B------:R-:W-:Y:S01]  /*1b70*/  IMAD.MOV.U32 R207, RZ, RZ, -0x800000 ;  /* 0xff800000ffcf7424 */ /* 0x000fe200078e00ff */
[----:B------:R-:W-:Y:S01]  /*1b80*/  LEA R21, R11, R19, 0x1 ;  /* 0x000000130b157211 */ /* 0x000fe200078e08ff */
[----:B------:R-:W-:Y:S01]  /*1b90*/  IMAD.MOV.U32 R228, RZ, RZ, 0x3f800000 ;  /* 0x3f800000ffe47424 */ /* 0x000fe200078e00ff */
[----:B------:R-:W-:-:S02]  /*1ba0*/  IADD3 R250, R145, UR6, RZ ;  /* 0x0000000691fa7c10 */ /* 0x000fc4000fffe0ff */
[----:B------:R-:W-:Y:S02]  /*1bb0*/  CS2R R108, SRZ ;  /* 0x00000000006c7805 */ /* 0x000fe4000001ff00 */
[----:B------:R-:W-:Y:S01]  /*1bc0*/  LOP3.LUT R36, R18, R36, RZ, 0x3c, !PT ;  /* 0x0000002412247212 */ /* 0x000fe200078e3cff */
[----:B------:R-:W-:Y:S01]  /*1bd0*/  IMAD R23, R11, 0x2, R21 ;  /* 0x000000020b177824 */ /* 0x000fe200078e0215 */
[----:B0-----:R-:W-:Y:S02]  /*1be0*/  IADD3 R10, P1, P2, R5, UR8, R100 ;  /* 0x00000008050a7c10 */ /* 0x001fe4000fa3e064 */
[----:B------:R-:W-:Y:S02]  /*1bf0*/  CS2R R110, SRZ ;  /* 0x00000000006e7805 */ /* 0x000fe4000001ff00 */
[----:B------:R-:W-:Y:S01]  /*1c00*/  LEA R5, R12, R4, 0x7 ;  /* 0x000000040c057211 */ /* 0x000fe200078e38ff */
[----:B------:R-:W-:Y:S01]  /*1c10*/  UMOV UR4, URZ ;  /* 0x0000003f00047c82 */ /* 0x000fe20008000000 */
[----:B------:R-:W-:Y:S01]  /*1c20*/  LEA R25, R11, R23, 0x1 ;  /* 0x000000170b197211 */ /* 0x000fe200078e08ff */
[----:B------:R-:W-:Y:S01]  /*1c30*/  ULDC UR9, c[0x0][0x238] ;  /* 0x00008e0000097ab9 */ /* 0x000fe20000000800 */
[----:B------:R-:W-:-:S02]  /*1c40*/  LOP3.LUT R238, R234, 0x8, RZ, 0xfc, !PT ;  /* 0x00000008eaee7812 */ /* 0x000fc400078efcff */
[----:B------:R-:W-:Y:S01]  /*1c50*/  LOP3.LUT R236, R234, 0x10, RZ, 0xfc, !PT ;  /* 0x00000010eaec7812 */ /* 0x000fe200078efcff */
[----:B------:R-:W-:Y:S01]  /*1c60*/  IMAD R27, R11, 0x2, R25 ;  /* 0x000000020b1b7824 */ /* 0x000fe200078e0219 */
[----:B------:R-:W-:Y:S01]  /*1c70*/  LOP3.LUT R242, R242, 0xc, RZ, 0xc0, !PT ;  /* 0x0000000cf2f27812 */ /* 0x000fe200078ec0ff */
[----:B-1----:R-:W-:Y:S01]  /*1c80*/  IMAD R2, R2, UR7, RZ ;  /* 0x0000000702027c24 */ /* 0x002fe2000f8e02ff */
[----:B------:R-:W-:Y:S01]  /*1c90*/  LEA R238, R238, UR6, 0x4 ;  /* 0x00000006eeee7c11 */ /* 0x000fe2000f8e20ff */
[----:B------:R-:W-:Y:S01]  /*1ca0*/  IMAD R112, R3, 0x22, RZ ;  /* 0x0000002203707824 */ /* 0x000fe200078e02ff */
[----:B------:R-:W-:Y:S01]  /*1cb0*/  LEA R29, R11, R27, 0x1 ;  /* 0x0000001b0b1d7211 */ /* 0x000fe200078e08ff */
[C---:B------:R-:W-:Y:S01]  /*1cc0*/  IMAD R113, R3.reuse, 0x23, RZ ;  /* 0x0000002303717824 */ /* 0x040fe200078e02ff */
[----:B--2---:R-:W-:Y:S01]  /*1cd0*/  LEA R156, P0, R2, R156, 0x1 ;  /* 0x0000009c029c7211 */ /* 0x004fe200078008ff */
[----:B------:R-:W-:Y:S01]  /*1ce0*/  IMAD R114, R3, 0x24, RZ ;  /* 0x0000002403727824 */ /* 0x000fe200078e02ff */
[----:B------:R-:W-:Y:S01]  /*1cf0*/  LEA R236, R236, UR6, 0x4 ;  /* 0x00000006ecec7c11 */ /* 0x000fe2000f8e20ff */
[----:B------:R-:W-:Y:S01]  /*1d00*/  IMAD R31, R11, 0x2, R29 ;  /* 0x000000020b1f7824 */ /* 0x000fe200078e021d */
[----:B------:R-:W-:Y:S01]  /*1d10*/  LEA.HI.X.SX32 R6, R2, R157, 0x1, P0 ;  /* 0x0000009d02067211 */ /* 0x000fe200000f0eff */
[----:B------:R-:W-:Y:S01]  /*1d20*/  IMAD.HI R2, R14, 0x2, RZ ;  /* 0x000000020e027827 */ /* 0x000fe200078e02ff */
[----:B------:R-:W-:-:S02]  /*1d30*/  LEA R154, P0, R4, R156, 0x1 ;  /* 0x0000009c049a7211 */ /* 0x000fc400078008ff */
[----:B------:R-:W-:Y:S01]  /*1d40*/  LEA R33, R11, R31, 0x1 ;  /* 0x0000001f0b217211 */ /* 0x000fe200078e08ff */
[C---:B------:R-:W-:Y:S01]  /*1d50*/  IMAD R115, R3.reuse, 0x25, RZ ;  /* 0x0000002503737824 */ /* 0x040fe200078e02ff */
[----:B------:R-:W-:Y:S01]  /*1d60*/  LEA.HI.X.SX32 R155, R4, R6, 0x1, P0 ;  /* 0x00000006049b7211 */ /* 0x000fe200000f0eff */
[----:B------:R-:W-:Y:S01]  /*1d70*/  IMAD R116, R3, 0x26, RZ ;  /* 0x0000002603747824 */ /* 0x000fe200078e02ff */
[----:B------:R-:W-:Y:S01]  /*1d80*/  IADD3.X R2, R2, UR5, R101, P1, P2 ;  /* 0x0000000502027c10 */ /* 0x000fe20008fe4465 */
[----:B------:R-:W-:Y:S01]  /*1d90*/  IMAD R35, R11, 0x2, R33 ;  /* 0x000000020b237824 */ /* 0x000fe200078e0221 */
[----:B------:R-:W-:Y:S01]  /*1da0*/  LEA R102, P0, R13, R10, 0x1 ;  /* 0x0000000a0d667211 */ /* 0x000fe200078008ff */
[----:B------:R-:W-:Y:S01]  /*1db0*/  IMAD R117, R3, 0x27, RZ ;  /* 0x0000002703757824 */ /* 0x000fe200078e02ff */
[----:B------:R-:W-:Y:S01]  /*1dc0*/  LEA R156, P1, R5, R156, 0x1 ;  /* 0x0000009c059c7211 */ /* 0x000fe200078208ff */
[----:B------:R-:W-:Y:S01]  /*1dd0*/  IMAD R118, R3, 0x28, RZ ;  /* 0x0000002803767824 */ /* 0x000fe200078e02ff */
[----:B------:R-:W-:Y:S01]  /*1de0*/  LEA R37, R11, R35, 0x1 ;  /* 0x000000230b257211 */ /* 0x000fe200078e08ff */
[----:B------:R-:W-:Y:S01]  /*1df0*/  IMAD R119, R3, 0x29, RZ ;  /* 0x0000002903777824 */ /* 0x000fe200078e02ff */
[----:B------:R-:W-:Y:S01]  /*1e00*/  LEA.HI.X.SX32 R103, R13, R2, 0x1, P0 ;  /* 0x000000020d677211 */ /* 0x000fe200000f0eff */
[----:B------:R-:W-:Y:S01]  /*1e10*/  IMAD R120, R3, 0x2a, RZ ;  /* 0x0000002a03787824 */ /* 0x000fe200078e02ff */
[----:B------:R-:W-:Y:S01]  /*1e20*/  LEA.HI.X.SX32 R157, R5, R6, 0x1, P1 ;  /* 0x00000006059d7211 */ /* 0x000fe200008f0eff */
[----:B------:R-:W-:Y:S01]  /*1e30*/  IMAD R39, R11, 0x2, R37 ;  /* 0x000000020b277824 */ /* 0x000fe200078e0225 */
[-C--:B------:R-:W-:Y:S01]  /*1e40*/  LEA R106, P1, R15, R10.reuse, 0x1 ;  /* 0x0000000a0f6a7211 */ /* 0x080fe200078208ff */
[----:B------:R0:W-:Y:S01]  /*1e50*/  STL.64 [R1+0x3f8], R102 ;  /* 0x0003f86601007387 */ /* 0x0001e20000100a00 */
[----:B------:R-:W-:Y:S01]  /*1e60*/  LEA R104, P0, R17, R10, 0x1 ;  /* 0x0000000a11687211 */ /* 0x000fe200078008ff */
[----:B------:R-:W-:Y:S01]  /*1e70*/  IMAD R121, R3, 0x2b, RZ ;  /* 0x0000002b03797824 */ /* 0x000fe200078e02ff */
[----:B------:R-:W-:Y:S01]  /*1e80*/  LEA R41, R11, R39, 0x1 ;  /* 0x000000270b297211 */ /* 0x000fe200078e08ff */
[----:B------:R-:W-:Y:S01]  /*1e90*/  IMAD R122, R3, 0x2c, RZ ;  /* 0x0000002c037a7824 */ /* 0x000fe200078e02ff */
[-C--:B------:R-:W-:Y:S01]  /*1ea0*/  LEA.HI.X.SX32 R107, R15, R2.reuse, 0x1, P1 ;  /* 0x000000020f6b7211 */ /* 0x080fe200008f0eff */
[----:B------:R-:W-:Y:S01]  /*1eb0*/  IMAD R123, R3, 0x2d, RZ ;  /* 0x0000002d037b7824 */ /* 0x000fe200078e02ff */
[----:B------:R-:W-:Y:S01]  /*1ec0*/  LEA.HI.X.SX32 R105, R17, R2, 0x1, P0 ;  /* 0x0000000211697211 */ /* 0x000fe200000f0eff */
[----:B------:R-:W-:Y:S01]  /*1ed0*/  IMAD R43, R11, 0x2, R41 ;  /* 0x000000020b2b7824 */ /* 0x000fe200078e0229 */
[----:B------:R-:W-:Y:S01]  /*1ee0*/  IADD3 R240, R36, UR6, RZ ;  /* 0x0000000624f07c10 */ /* 0x000fe2000fffe0ff */
[----:B------:R1:W-:Y:S01]  /*1ef0*/  STL.64 [R1+0x3f0], R106 ;  /* 0x0003f06a01007387 */ /* 0x0003e20000100a00 */
[----:B------:R-:W-:Y:S01]  /*1f00*/  IMAD R124, R3, 0x2e, RZ ;  /* 0x0000002e037c7824 */ /* 0x000fe200078e02ff */
[----:B0-----:R-:W-:Y:S01]  /*1f10*/  LEA R102, P2, R19, R10, 0x1 ;  /* 0x0000000a13667211 */ /* 0x001fe200078408ff */
[----:B------:R-:W-:Y:S01]  /*1f20*/  IMAD R125, R3, 0x2f, RZ ;  /* 0x0000002f037d7824 */ /* 0x000fe200078e02ff */
[----:B------:R-:W-:Y:S01]  /*1f30*/  LEA R45, R11, R43, 0x1 ;  /* 0x0000002b0b2d7211 */ /* 0x000fe200078e08ff */
[----:B------:R0:W-:Y:S01]  /*1f40*/  STL.64 [R1+0x3e8], R104 ;  /* 0x0003e86801007387 */ /* 0x0001e20000100a00 */
[----:B------:R-:W-:Y:S01]  /*1f50*/  LEA.HI.X.SX32 R103, R19, R2, 0x1, P2 ;  /* 0x0000000213677211 */ /* 0x000fe200010f0eff */
[----:B------:R-:W-:Y:S01]  /*1f60*/  IMAD R126, R3, 0x30, RZ ;  /* 0x00000030037e7824 */ /* 0x000fe200078e02ff */
[----:B------:R-:W-:Y:S01]  /*1f70*/  IADD3 R248, R242, R236, RZ ;  /* 0x000000ecf2f87210 */ /* 0x000fe20007ffe0ff */
[----:B------:R-:W-:Y:S01]  /*1f80*/  IMAD R47, R11, 0x2, R45 ;  /* 0x000000020b2f7824 */ /* 0x000fe200078e022d */
[----:B------:R-:W-:Y:S01]  /*1f90*/  LOP3.LUT R36, R7, 0x40, RZ, 0x3c, !PT ;  /* 0x0000004007247812 */ /* 0x000fe200078e3cff */
[----:B------:R2:W-:Y:S01]  /*1fa0*/  STL.64 [R1+0x3e0], R102 ;  /* 0x0003e06601007387 */ /* 0x0005e20000100a00 */
[----:B-1----:R-:W-:Y:S01]  /*1fb0*/  LEA R106, P0, R21, R10, 0x1 ;  /* 0x0000000a156a7211 */ /* 0x002fe200078008ff */
[----:B------:R-:W-:Y:S01]  /*1fc0*/  IMAD R127, R3, 0x31, RZ ;  /* 0x00000031037f7824 */ /* 0x000fe200078e02ff */
[----:B------:R-:W-:Y:S01]  /*1fd0*/  LEA R49, R11, R47, 0x1 ;  /* 0x0000002f0b317211 */ /* 0x000fe200078e08ff */
[----:B------:R-:W-:Y:S01]  /*1fe0*/  IMAD R128, R3, 0x32, RZ ;  /* 0x0000003203807824 */ /* 0x000fe200078e02ff */
[----:B------:R-:W-:Y:S01]  /*1ff0*/  LEA.HI.X.SX32 R107, R21, R2, 0x1, P0 ;  /* 0x00000002156b7211 */ /* 0x000fe200000f0eff */
[----:B------:R-:W-:Y:S01]  /*2000*/  IMAD R129, R3, 0x33, RZ ;  /* 0x0000003303817824 */ /* 0x000fe200078e02ff */
[----:B0-----:R-:W-:Y:S01]  /*2010*/  LEA R104, P1, R23, R10, 0x1 ;  /* 0x0000000a17687211 */ /* 0x001fe200078208ff */
[----:B------:R-:W-:Y:S01]  /*2020*/  IMAD R51, R11, 0x2, R49 ;  /* 0x000000020b337824 */ /* 0x000fe200078e0231 */
[C---:B------:R-:W-:Y:S01]  /*2030*/  LOP3.LUT R252, R0.reuse, 0x40, RZ, 0x3c, !PT ;  /* 0x0000004000fc7812 */ /* 0x040fe200078e3cff */
[----:B------:R-:W-:Y:S01]  /*2040*/  STL.64 [R1+0x3d8], R106 ;  /* 0x0003d86a01007387 */ /* 0x000fe20000100a00 */
[----:B------:R-:W-:Y:S01]  /*2050*/  LEA.HI.X.SX32 R105, R23, R2, 0x1, P1 ;  /* 0x0000000217697211 */ /* 0x000fe200008f0eff */
[----:B------:R-:W-:Y:S01]  /*2060*/  IMAD R130, R3, 0x34, RZ ;  /* 0x0000003403827824 */ /* 0x000fe200078e02ff */
[----:B------:R-:W-:Y:S01]  /*2070*/  LEA R53, R11, R51, 0x1 ;  /* 0x000000330b357211 */ /* 0x000fe200078e08ff */
[----:B------:R-:W-:Y:S01]  /*2080*/  IMAD R131, R3, 0x35, RZ ;  /* 0x0000003503837824 */ /* 0x000fe200078e02ff */
[----:B--2---:R-:W-:Y:S01]  /*2090*/  LEA R102, P2, R25, R10, 0x1 ;  /* 0x0000000a19667211 */ /* 0x004fe200078408ff */
[----:B------:R0:W-:Y:S01]  /*20a0*/  STL.64 [R1+0x3d0], R104 ;  /* 0x0003d06801007387 */ /* 0x0001e20000100a00 */
[----:B------:R-:W-:Y:S01]  /*20b0*/  IMAD R132, R3, 0x36, RZ ;  /* 0x0000003603847824 */ /* 0x000fe200078e02ff */
[----:B------:R-:W-:Y:S01]  /*20c0*/  LOP3.LUT R251, R0, 0x60, RZ, 0x3c, !PT ;  /* 0x0000006000fb7812 */ /* 0x000fe200078e3cff */
[----:B------:R-:W-:Y:S01]  /*20d0*/  IMAD R55, R11, 0x2, R53 ;  /* 0x000000020b377824 */ /* 0x000fe200078e0235 */
[----:B------:R-:W-:Y:S01]  /*20e0*/  LEA.HI.X.SX32 R103, R25, R2, 0x1, P2 ;  /* 0x0000000219677211 */ /* 0x000fe200010f0eff */
[----:B------:R-:W-:Y:S01]  /*20f0*/  IMAD R133, R3, 0x37, RZ ;  /* 0x0000003703857824 */ /* 0x000fe200078e02ff */
[----:B------:R-:W-:Y:S01]  /*2100*/  LEA R22, P2, R31, R10, 0x1 ;  /* 0x0000000a1f167211 */ /* 0x000fe200078408ff */
[----:B------:R-:W-:Y:S01]  /*2110*/  IMAD R134, R3, 0x38, RZ ;  /* 0x0000003803867824 */ /* 0x000fe200078e02ff */
[----:B------:R-:W-:Y:S01]  /*2120*/  LEA R57, R11, R55, 0x1 ;  /* 0x000000370b397211 */ /* 0x000fe200078e08ff */
[----:B------:R1:W-:Y:S01]  /*2130*/  STL.64 [R1+0x3c8], R102 ;  /* 0x0003c86601007387 */ /* 0x0003e20000100a00 */
[----:B------:R-:W-:Y:S01]  /*2140*/  LEA.HI.X.SX32 R23, R31, R2, 0x1, P2 ;  /* 0x000000021f177211 */ /* 0x000fe200010f0eff */
[----:B------:R-:W-:Y:S01]  /*2150*/  IMAD R135, R3, 0x39, RZ ;  /* 0x0000003903877824 */ /* 0x000fe200078e02ff */
[-C--:B0-----:R-:W-:Y:S01]  /*2160*/  LEA R104, P0, R27, R10.reuse, 0x1 ;  /* 0x0000000a1b687211 */ /* 0x081fe200078008ff */
[----:B------:R-:W-:Y:S01]  /*2170*/  IMAD R59, R11, 0x2, R57 ;  /* 0x000000020b3b7824 */ /* 0x000fe200078e0239 */
[----:B------:R-:W-:Y:S01]  /*2180*/  LEA R26, P2, R37, R10, 0x1 ;  /* 0x0000000a251a7211 */ /* 0x000fe200078408ff */
[----:B------:R-:W-:Y:S01]  /*2190*/  STL.64 [R1+0x3b0], R22 ;  /* 0x0003b01601007387 */ /* 0x000fe20000100a00 */
[-C--:B------:R-:W-:Y:S01]  /*21a0*/  LEA.HI.X.SX32 R105, R27, R2.reuse, 0x1, P0 ;  /* 0x000000021b697211 */ /* 0x080fe200000f0eff */
[----:B------:R-:W-:Y:S01]  /*21b0*/  IMAD R136, R3, 0x3a, RZ ;  /* 0x0000003a03887824 */ /* 0x000fe200078e02ff */
[----:B------:R-:W-:Y:S01]  /*21c0*/  LEA R61, R11, R59, 0x1 ;  /* 0x0000003b0b3d7211 */ /* 0x000fe200078e08ff */
[----:B------:R-:W-:Y:S01]  /*21d0*/  IMAD R137, R3, 0x3b, RZ ;  /* 0x0000003b03897824 */ /* 0x000fe200078e02ff */
[----:B------:R-:W-:Y:S01]  /*21e0*/  LEA.HI.X.SX32 R27, R37, R2, 0x1, P2 ;  /* 0x00000002251b7211 */ /* 0x000fe200010f0eff */
[----:B------:R-:W-:Y:S01]  /*21f0*/  STL.64 [R1+0x3c0], R104 ;  /* 0x0003c06801007387 */ /* 0x000fe20000100a00 */
[-C--:B-1----:R-:W-:Y:S01]  /*2200*/  LEA R102, P1, R29, R10.reuse, 0x1 ;  /* 0x0000000a1d667211 */ /* 0x082fe200078208ff */
[----:B------:R-:W-:Y:S01]  /*2210*/  IMAD R63, R11, 0x2, R61 ;  /* 0x000000020b3f7824 */ /* 0x000fe200078e023d */
[----:B------:R-:W-:Y:S01]  /*2220*/  LEA R30, P2, R43, R10, 0x1 ;  /* 0x0000000a2b1e7211 */ /* 0x000fe200078408ff */
[----:B------:R-:W-:Y:S01]  /*2230*/  IMAD R138, R3, 0x3c, RZ ;  /* 0x0000003c038a7824 */ /* 0x000fe200078e02ff */
[----:B------:R-:W-:Y:S01]  /*2240*/  LEA.HI.X.SX32 R103, R29, R2, 0x1, P1 ;  /* 0x000000021d677211 */ /* 0x000fe200008f0eff */
[----:B------:R-:W-:Y:S01]  /*2250*/  IMAD R139, R3, 0x3d, RZ ;  /* 0x0000003d038b7824 */ /* 0x000fe200078e02ff */
[----:B------:R-:W-:Y:S01]  /*2260*/  LEA R65, R11, R63, 0x1 ;  /* 0x0000003f0b417211 */ /* 0x000fe200078e08ff */
[----:B------:R-:W-:Y:S01]  /*2270*/  IMAD R140, R3, 0x3e, RZ ;  /* 0x0000003e038c7824 */ /* 0x000fe200078e02ff */
[----:B------:R-:W-:Y:S01]  /*2280*/  LEA R28, P1, R35, R10, 0x1 ;  /* 0x0000000a231c7211 */ /* 0x000fe200078208ff */
[----:B------:R0:W-:Y:S01]  /*2290*/  STL.64 [R1+0x3b8], R102 ;  /* 0x0003b86601007387 */ /* 0x0001e20000100a00 */
[-C--:B------:R-:W-:Y:S01]  /*22a0*/  LEA.HI.X.SX32 R31, R43, R2.reuse, 0x1, P2 ;  /* 0x000000022b1f7211 */ /* 0x080fe200010f0eff */
[----:B------:R-:W-:Y:S01]  /*22b0*/  IMAD R67, R11, 0x2, R65 ;  /* 0x000000020b437824 */ /* 0x000fe200078e0241 */
[----:B------:R-:W-:Y:S01]  /*22c0*/  LEA.HI.X.SX32 R29, R35, R2, 0x1, P1 ;  /* 0x00000002231d7211 */ /* 0x000fe200008f0eff */
[----:B------:R-:W-:Y:S01]  /*22d0*/  STL.64 [R1+0x398], R26 ;  /* 0x0003981a01007387 */ /* 0x000fe20000100a00 */
[-C--:B------:R-:W-:Y:S01]  /*22e0*/  LEA R32, P1, R41, R10.reuse, 0x1 ;  /* 0x0000000a29207211 */ /* 0x080fe200078208ff */
[----:B------:R-:W-:Y:S01]  /*22f0*/  IMAD R141, R3, 0x3f, RZ ;  /* 0x0000003f038d7824 */ /* 0x000fe200078e02ff */
[C---:B------:R-:W-:Y:S01]  /*2300*/  LEA R69, R11.reuse, R67, 0x1 ;  /* 0x000000430b457211 */ /* 0x040fe200078e08ff */
[----:B------:R-:W-:Y:S01]  /*2310*/  IMAD.IADD R250, R250, 0x1, R242 ;  /* 0x00000001fafa7824 */ /* 0x000fe200078e02f2 */
[----:B------:R-:W-:Y:S01]  /*2320*/  MOV R217, 0xff800000 ;  /* 0xff80000000d97802 */ /* 0x000fe20000000f00 */
[----:B------:R-:W-:Y:S01]  /*2330*/  IMAD.IADD R249, R242, 0x1, R238 ;  /* 0x00000001f2f97824 */ /* 0x000fe200078e02ee */
[----:B------:R-:W-:Y:S01]  /*2340*/  MOV R213, 0xff800000 ;  /* 0xff80000000d57802 */ /* 0x000fe20000000f00 */
[----:B------:R-:W-:Y:S01]  /*2350*/  IMAD R71, R11, 0x2, R69 ;  /* 0x000000020b477824 */ /* 0x000fe200078e0245 */
[----:B0-----:R-:W-:-:S02]  /*2360*/  LEA R102, P0, R33, R10, 0x1 ;  /* 0x0000000a21667211 */ /* 0x001fc400078008ff */
[----:B------:R-:W-:Y:S02]  /*2370*/  CS2R R104, SRZ ;  /* 0x0000000000687805 */ /* 0x000fe4000001ff00 */
[----:B------:R-:W-:Y:S02]  /*2380*/  MOV R230, 0x3f800000 ;  /* 0x3f80000000e67802 */ /* 0x000fe40000000f00 */
[----:B------:R-:W-:Y:S02]  /*2390*/  CS2R R106, SRZ ;  /* 0x00000000006a7805 */ /* 0x000fe4000001ff00 */
[----:B------:R-:W-:Y:S02]  /*23a0*/  LEA R73, R11, R71, 0x1 ;  /* 0x000000470b497211 */ /* 0x000fe400078e08ff */
[----:B------:R-:W-:Y:S02]  /*23b0*/  LEA.HI.X.SX32 R103, R33, R2, 0x1, P0 ;  /* 0x0000000221677211 */ /* 0x000fe400000f0eff */
[----:B------:R-:W-:-:S02]  /*23c0*/  LEA R75, R11, R73, 0x1 ;  /* 0x000000490b4b7211 */ /* 0x000fc400078e08ff */
[----:B------:R-:W-:Y:S01]  /*23d0*/  LEA R34, P0, R39, R10, 0x1 ;  /* 0x0000000a27227211 */ /* 0x000fe200078008ff */
[----:B------:R0:W-:Y:S01]  /*23e0*/  STL.64 [R1+0x3a8], R102 ;  /* 0x0003a86601007387 */ /* 0x0001e20000100a00 */
[----:B------:R-:W-:Y:S02]  /*23f0*/  LEA R77, R11, R75, 0x1 ;  /* 0x0000004b0b4d7211 */ /* 0x000fe400078e08ff */
[-C--:B------:R-:W-:Y:S01]  /*2400*/  LEA.HI.X.SX32 R35, R39, R2.reuse, 0x1, P0 ;  /* 0x0000000227237211 */ /* 0x080fe200000f0eff */
[----:B------:R1:W-:Y:S01]  /*2410*/  STL.64 [R1+0x3a0], R28 ;  /* 0x0003a01c01007387 */ /* 0x0003e20000100a00 */
[----:B------:R-:W-:Y:S02]  /*2420*/  LEA R79, R11, R77, 0x1 ;  /* 0x0000004d0b4f7211 */ /* 0x000fe400078e08ff */
[----:B------:R-:W-:Y:S01]  /*2430*/  LEA.HI.X.SX32 R33, R41, R2, 0x1, P1 ;  /* 0x0000000229217211 */ /* 0x000fe200008f0eff */
[----:B------:R-:W-:Y:S01]  /*2440*/  STL.64 [R1+0x380], R30 ;  /* 0x0003801e01007387 */ /* 0x000fe20000100a00 */
[-C--:B------:R-:W-:Y:S01]  /*2450*/  LEA R40, P0, R45, R10.reuse, 0x1 ;  /* 0x0000000a2d287211 */ /* 0x080fe200078008ff */
[----:B------:R-:W-:Y:S01]  /*2460*/  IMAD R81, R11, 0x2, R79 ;  /* 0x000000020b517824 */ /* 0x000fe200078e024f */
[----:B------:R-:W-:Y:S01]  /*2470*/  LEA R38, P1, R47, R10, 0x1 ;  /* 0x0000000a2f267211 */ /* 0x000fe200078208ff */
[----:B------:R2:W-:Y:S01]  /*2480*/  STL.64 [R1+0x390], R34 ;  /* 0x0003902201007387 */ /* 0x0005e20000100a00 */
[----:B------:R-:W-:-:S02]  /*2490*/  LEA.HI.X.SX32 R41, R45, R2, 0x1, P0 ;  /* 0x000000022d297211 */ /* 0x000fc400000f0eff */
[----:B0-----:R-:W-:Y:S02]  /*24a0*/  CS2R R102, SRZ ;  /* 0x0000000000667805 */ /* 0x001fe4000001ff00 */
[----:B------:R-:W-:Y:S01]  /*24b0*/  LEA R83, R11, R81, 0x1 ;  /* 0x000000510b537211 */ /* 0x000fe200078e08ff */
[----:B------:R-:W-:Y:S01]  /*24c0*/  STL.64 [R1+0x388], R32 ;  /* 0x0003882001007387 */ /* 0x000fe20000100a00 */
[----:B------:R-:W-:Y:S01]  /*24d0*/  LEA.HI.X.SX32 R39, R47, R2, 0x1, P1 ;  /* 0x000000022f277211 */ /* 0x000fe200008f0eff */
[----:B-1----:R-:W-:Y:S01]  /*24e0*/  IMAD R28, R3, 0xf, RZ ;  /* 0x0000000f031c7824 */ /* 0x002fe200078e02ff */
[----:B------:R-:W-:Y:S02]  /*24f0*/  LEA R85, R11, R83, 0x1 ;  /* 0x000000530b557211 */ /* 0x000fe400078e08ff */
[----:B------:R-:W-:Y:S02]  /*2500*/  LEA R42, P0, R51, R10, 0x1 ;  /* 0x0000000a332a7211 */ /* 0x000fe400078008ff */
[----:B------:R-:W-:-:S02]  /*2510*/  LEA R87, R11, R85, 0x1 ;  /* 0x000000550b577211 */ /* 0x000fc400078e08ff */
[----:B--2---:R-:W-:Y:S02]  /*2520*/  LEA R34, P2, R49, R10, 0x1 ;  /* 0x0000000a31227211 */ /* 0x004fe400078408ff */
[-C--:B------:R-:W-:Y:S01]  /*2530*/  LEA.HI.X.SX32 R43, R51, R2.reuse, 0x1, P0 ;  /* 0x00000002332b7211 */ /* 0x080fe200000f0eff */
[----:B------:R-:W-:Y:S01]  /*2540*/  IMAD R89, R11, 0x2, R87 ;  /* 0x000000020b597824 */ /* 0x000fe200078e0257 */
[----:B------:R-:W-:Y:S02]  /*2550*/  LEA.HI.X.SX32 R35, R49, R2, 0x1, P2 ;  /* 0x0000000231237211 */ /* 0x000fe400010f0eff */
[----:B------:R-:W-:Y:S01]  /*2560*/  LEA R46, P0, R57, R10, 0x1 ;  /* 0x0000000a392e7211 */ /* 0x000fe200078008ff */
[----:B------:R-:W-:Y:S01]  /*2570*/  IMAD R91, R11, 0x2, R89 ;  /* 0x000000020b5b7824 */ /* 0x000fe200078e0259 */
[----:B------:R-:W-:Y:S01]  /*2580*/  MOV R226, 0x3f800000 ;  /* 0x3f80000000e27802 */ /* 0x000fe20000000f00 */
[----:B------:R-:W-:Y:S01]  /*2590*/  STL.64 [R1+0x368], R34 ;  /* 0x0003682201007387 */ /* 0x000fe20000100a00 */
[----:B------:R-:W-:-:S02]  /*25a0*/  LEA.HI.X.SX32 R47, R57, R2, 0x1, P0 ;  /* 0x00000002392f7211 */ /* 0x000fc400000f0eff */
[----:B------:R-:W-:Y:S01]  /*25b0*/  LEA R93, R11, R91, 0x1 ;  /* 0x0000005b0b5d7211 */ /* 0x000fe200078e08ff */
[----:B------:R0:W-:Y:S01]  /*25c0*/  STL.64 [R1+0x378], R40 ;  /* 0x0003782801007387 */ /* 0x0001e20000100a00 */
[----:B------:R-:W-:Y:S02]  /*25d0*/  LEA R50, P0, R63, R10, 0x1 ;  /* 0x0000000a3f327211 */ /* 0x000fe400078008ff */
[----:B------:R-:W-:Y:S01]  /*25e0*/  LEA R95, R11, R93, 0x1 ;  /* 0x0000005d0b5f7211 */ /* 0x000fe200078e08ff */
[----:B------:R1:W-:Y:S01]  /*25f0*/  STL.64 [R1+0x370], R38 ;  /* 0x0003702601007387 */ /* 0x0003e20000100a00 */
[----:B------:R-:W-:Y:S02]  /*2600*/  LEA.HI.X.SX32 R51, R63, R2, 0x1, P0 ;  /* 0x000000023f337211 */ /* 0x000fe400000f0eff */
[----:B------:R-:W-:Y:S01]  /*2610*/  LEA R54, P0, R69, R10, 0x1 ;  /* 0x0000000a45367211 */ /* 0x000fe200078008ff */
[----:B------:R-:W-:-:S04]  /*2620*/  IMAD R97, R11, 0x2, R95 ;  /* 0x000000020b617824 */ /* 0x000fc800078e025f */
[----:B------:R-:W-:Y:S01]  /*2630*/  IMAD R99, R11, 0x2, R97 ;  /* 0x000000020b637824 */ /* 0x000fe200078e0261 */
[-C--:B0-----:R-:W-:Y:S02]  /*2640*/  LEA R40, P1, R53, R10.reuse, 0x1 ;  /* 0x0000000a35287211 */ /* 0x081fe400078208ff */
[----:B-1----:R-:W-:Y:S02]  /*2650*/  LEA R38, P2, R55, R10, 0x1 ;  /* 0x0000000a37267211 */ /* 0x002fe400078408ff */
[----:B------:R-:W-:Y:S02]  /*2660*/  LEA R101, R11, R99, 0x1 ;  /* 0x000000630b657211 */ /* 0x000fe400078e08ff */
[-C--:B------:R-:W-:Y:S02]  /*2670*/  LEA.HI.X.SX32 R39, R55, R2.reuse, 0x1, P2 ;  /* 0x0000000237277211 */ /* 0x080fe400010f0eff */
[----:B------:R-:W-:Y:S01]  /*2680*/  LEA.HI.X.SX32 R41, R53, R2, 0x1, P1 ;  /* 0x0000000235297211 */ /* 0x000fe200008f0eff */
[----:B------:R-:W-:Y:S01]  /*2690*/  IMAD R5, R11, 0x2, R101 ;  /* 0x000000020b057824 */ /* 0x000fe200078e0265 */
[----:B------:R-:W-:Y:S01]  /*26a0*/  LEA R44, P1, R59, R10, 0x1 ;  /* 0x0000000a3b2c7211 */ /* 0x000fe200078208ff */
[----:B------:R-:W-:Y:S01]  /*26b0*/  STL.64 [R1+0x350], R38 ;  /* 0x0003502601007387 */ /* 0x000fe20000100a00 */
[----:B------:R-:W-:-:S02]  /*26c0*/  LEA.HI.X.SX32 R55, R69, R2, 0x1, P0 ;  /* 0x0000000245377211 */ /* 0x000fc400000f0eff */
[----:B------:R-:W-:Y:S01]  /*26d0*/  LEA R13, R11, R5, 0x1 ;  /* 0x000000050b0d7211 */ /* 0x000fe200078e08ff */
[----:B------:R0:W-:Y:S01]  /*26e0*/  STL.64 [R1+0x360], R42 ;  /* 0x0003602a01007387 */ /* 0x0001e20000100a00 */
[----:B------:R-:W-:Y:S02]  /*26f0*/  LEA.HI.X.SX32 R45, R59, R2, 0x1, P1 ;  /* 0x000000023b2d7211 */ /* 0x000fe400008f0eff */
[-C--:B------:R-:W-:Y:S01]  /*2700*/  LEA R48, P1, R65, R10.reuse, 0x1 ;  /* 0x0000000a41307211 */ /* 0x080fe200078208ff */
[----:B------:R-:W-:Y:S01]  /*2710*/  IMAD R15, R11, 0x2, R13 ;  /* 0x000000020b0f7824 */ /* 0x000fe200078e020d */
[----:B------:R-:W-:Y:S01]  /*2720*/  STL.64 [R1+0x358], R40 ;  /* 0x0003582801007387 */ /* 0x000fe20000100a00 */
[----:B------:R-:W-:Y:S02]  /*2730*/  LEA R58, P0, R75, R10, 0x1 ;  /* 0x0000000a4b3a7211 */ /* 0x000fe400078008ff */
[----:B------:R-:W-:Y:S02]  /*2740*/  LEA.HI.X.SX32 R49, R65, R2, 0x1, P1 ;  /* 0x0000000241317211 */ /* 0x000fe400008f0eff */
[----:B------:R-:W-:-:S02]  /*2750*/  LEA R17, R11, R15, 0x1 ;  /* 0x0000000f0b117211 */ /* 0x000fc400078e08ff */
[-C--:B0-----:R-:W-:Y:S02]  /*2760*/  LEA R42, P2, R61, R10.reuse, 0x1 ;  /* 0x0000000a3d2a7211 */ /* 0x081fe400078408ff */
[----:B------:R-:W-:Y:S01]  /*2770*/  LEA R52, P1, R71, R10, 0x1 ;  /* 0x0000000a47347211 */ /* 0x000fe200078208ff */
[----:B------:R-:W-:Y:S01]  /*2780*/  IMAD R19, R11, 0x2, R17 ;  /* 0x000000020b137824 */ /* 0x000fe200078e0211 */
[-C--:B------:R-:W-:Y:S02]  /*2790*/  LEA.HI.X.SX32 R43, R61, R2.reuse, 0x1, P2 ;  /* 0x000000023d2b7211 */ /* 0x080fe400010f0eff */
[-C--:B------:R-:W-:Y:S02]  /*27a0*/  LEA.HI.X.SX32 R53, R71, R2.reuse, 0x1, P1 ;  /* 0x0000000247357211 */ /* 0x080fe400008f0eff */
[----:B------:R-:W-:Y:S01]  /*27b0*/  LEA R21, R11, R19, 0x1 ;  /* 0x000000130b157211 */ /* 0x000fe200078e08ff */
[----:B------:R-:W-:Y:S01]  /*27c0*/  STL.64 [R1+0x338], R42 ;  /* 0x0003382a01007387 */ /* 0x000fe20000100a00 */
[----:B------:R-:W-:-:S02]  /*27d0*/  LEA.HI.X.SX32 R59, R75, R2, 0x1, P0 ;  /* 0x000000024b3b7211 */ /* 0x000fc400000f0eff */
[-C--:B------:R-:W-:Y:S01]  /*27e0*/  LEA R56, P1, R77, R10.reuse, 0x1 ;  /* 0x0000000a4d387211 */ /* 0x080fe200078208ff */
[----:B------:R-:W-:Y:S01]  /*27f0*/  IMAD R23, R11, 0x2, R21 ;  /* 0x000000020b177824 */ /* 0x000fe200078e0215 */
[----:B------:R0:W-:Y:S01]  /*2800*/  STL.64 [R1+0x348], R46 ;  /* 0x0003482e01007387 */ /* 0x0001e20000100a00 */
[----:B------:R-:W-:Y:S02]  /*2810*/  LEA R62, P0, R81, R10, 0x1 ;  /* 0x0000000a513e7211 */ /* 0x000fe400078008ff */
[-C--:B------:R-:W-:Y:S01]  /*2820*/  LEA.HI.X.SX32 R57, R77, R2.reuse, 0x1, P1 ;  /* 0x000000024d397211 */ /* 0x080fe200008f0eff */
[----:B------:R1:W-:Y:S01]  /*2830*/  STL.64 [R1+0x340], R44 ;  /* 0x0003402c01007387 */ /* 0x0003e20000100a00 */
[----:B------:R-:W-:Y:S02]  /*2840*/  LEA R25, R11, R23, 0x1 ;  /* 0x000000170b197211 */ /* 0x000fe400078e08ff */
[----:B------:R-:W-:Y:S02]  /*2850*/  LEA.HI.X.SX32 R63, R81, R2, 0x1, P0 ;  /* 0x00000002513f7211 */ /* 0x000fe400000f0eff */
[----:B------:R-:W-:-:S02]  /*2860*/  CS2R R80, SRZ ;  /* 0x0000000000507805 */ /* 0x000fc4000001ff00 */
[-C--:B------:R-:W-:Y:S01]  /*2870*/  LEA R60, P1, R83, R10.reuse, 0x1 ;  /* 0x0000000a533c7211 */ /* 0x080fe200078208ff */
[----:B------:R-:W-:Y:S01]  /*2880*/  IMAD R27, R11, 0x2, R25 ;  /* 0x000000020b1b7824 */ /* 0x000fe200078e0219 */
[-C--:B------:R-:W-:Y:S02]  /*2890*/  LEA R66, P0, R87, R10.reuse, 0x1 ;  /* 0x0000000a57427211 */ /* 0x080fe400078008ff */
[----:B0-----:R-:W-:Y:S02]  /*28a0*/  LEA R46, P2, R67, R10, 0x1 ;  /* 0x0000000a432e7211 */ /* 0x001fe400078408ff */
[----:B------:R-:W-:Y:S01]  /*28b0*/  LEA R29, R11, R27, 0x1 ;  /* 0x0000001b0b1d7211 */ /* 0x000fe200078e08ff */
[----:B-1----:R-:W-:Y:S01]  /*28c0*/  IMAD R44, R3, 0x1e, RZ ;  /* 0x0000001e032c7824 */ /* 0x002fe200078e02ff */
[-C--:B------:R-:W-:Y:S02]  /*28d0*/  LEA.HI.X.SX32 R47, R67, R2.reuse, 0x1, P2 ;  /* 0x00000002432f7211 */ /* 0x080fe400010f0eff */
[-C--:B------:R-:W-:Y:S01]  /*28e0*/  LEA.HI.X.SX32 R61, R83, R2.reuse, 0x1, P1 ;  /* 0x00000002533d7211 */ /* 0x080fe200008f0eff */
[----:B------:R-:W-:Y:S01]  /*28f0*/  IMAD R31, R11, 0x2, R29 ;  /* 0x000000020b1f7824 */ /* 0x000fe200078e021d */
[----:B------:R-:W-:Y:S01]  /*2900*/  LEA.HI.X.SX32 R67, R87, R2, 0x1, P0 ;  /* 0x0000000257437211 */ /* 0x000fe200000f0eff */
[----:B------:R-:W-:Y:S01]  /*2910*/  STL.64 [R1+0x320], R46 ;  /* 0x0003202e01007387 */ /* 0x000fe20000100a00 */
[----:B------:R-:W-:-:S02]  /*2920*/  LEA R64, P1, R89, R10, 0x1 ;  /* 0x0000000a59407211 */ /* 0x000fc400078208ff */
[----:B------:R-:W-:Y:S02]  /*2930*/  CS2R R82, SRZ ;  /* 0x0000000000527805 */ /* 0x000fe4000001ff00 */
[----:B------:R-:W-:Y:S01]  /*2940*/  LEA R33, R11, R31, 0x1 ;  /* 0x0000001f0b217211 */ /* 0x000fe200078e08ff */
[----:B------:R0:W-:Y:S01]  /*2950*/  STL.64 [R1+0x330], R50 ;  /* 0x0003303201007387 */ /* 0x0001e20000100a00 */
[----:B------:R-:W-:Y:S02]  /*2960*/  LEA.HI.X.SX32 R65, R89, R2, 0x1, P1 ;  /* 0x0000000259417211 */ /* 0x000fe400008f0eff */
[----:B------:R-:W-:Y:S02]  /*2970*/  CS2R R86, SRZ ;  /* 0x0000000000567805 */ /* 0x000fe4000001ff00 */
[-C--:B------:R-:W-:Y:S01]  /*2980*/  LEA R70, P0, R93, R10.reuse, 0x1 ;  /* 0x0000000a5d467211 */ /* 0x080fe200078008ff */
[----:B------:R-:W-:Y:S01]  /*2990*/  IMAD R35, R11, 0x2, R33 ;  /* 0x000000020b237824 */ /* 0x000fe200078e0221 */
[----:B------:R-:W-:Y:S01]  /*29a0*/  STL.64 [R1+0x328], R48 ;  /* 0x0003283001007387 */ /* 0x000fe20000100a00 */
[----:B------:R-:W-:-:S02]  /*29b0*/  LEA R68, P1, R95, R10, 0x1 ;  /* 0x0000000a5f447211 */ /* 0x000fc400078208ff */
[----:B------:R-:W-:Y:S02]  /*29c0*/  CS2R R88, SRZ ;  /* 0x0000000000587805 */ /* 0x000fe4000001ff00 */
[----:B------:R-:W-:Y:S02]  /*29d0*/  LEA.HI.X.SX32 R71, R93, R2, 0x1, P0 ;  /* 0x000000025d477211 */ /* 0x000fe400000f0eff */
[----:B------:R-:W-:Y:S02]  /*29e0*/  CS2R R92, SRZ ;  /* 0x00000000005c7805 */ /* 0x000fe4000001ff00 */
[----:B------:R-:W-:Y:S02]  /*29f0*/  LEA R37, R11, R35, 0x1 ;  /* 0x000000230b257211 */ /* 0x000fe400078e08ff */
[----:B0-----:R-:W-:Y:S02]  /*2a00*/  LEA R50, P2, R73, R10, 0x1 ;  /* 0x0000000a49327211 */ /* 0x001fe400078408ff */
[-C--:B------:R-:W-:Y:S01]  /*2a10*/  LEA.HI.X.SX32 R69, R95, R2.reuse, 0x1, P1 ;  /* 0x000000025f457211 */ /* 0x080fe200008f0eff */
[----:B------:R-:W-:Y:S01]  /*2a20*/  IMAD R39, R11, 0x2, R37 ;  /* 0x000000020b277824 */ /* 0x000fe200078e0225 */
[----:B------:R-:W-:-:S02]  /*2a30*/  LEA.HI.X.SX32 R51, R73, R2, 0x1, P2 ;  /* 0x0000000249337211 */ /* 0x000fc400010f0eff */
[----:B------:R-:W-:Y:S02]  /*2a40*/  CS2R R94, SRZ ;  /* 0x00000000005e7805 */ /* 0x000fe4000001ff00 */
[-C--:B------:R-:W-:Y:S02]  /*2a50*/  LEA R74, P0, R99, R10.reuse, 0x1 ;  /* 0x0000000a634a7211 */ /* 0x080fe400078008ff */
[----:B------:R-:W-:Y:S01]  /*2a60*/  LEA R41, R11, R39, 0x1 ;  /* 0x000000270b297211 */ /* 0x000fe200078e08ff */
[----:B------:R-:W-:Y:S01]  /*2a70*/  STL.64 [R1+0x308], R50 ;  /* 0x0003083201007387 */ /* 0x000fe20000100a00 */
[----:B------:R-:W-:Y:S02]  /*2a80*/  LEA R72, P1, R101, R10, 0x1 ;  /* 0x0000000a65487211 */ /* 0x000fe400078208ff */
[-C--:B------:R-:W-:Y:S01]  /*2a90*/  LEA.HI.X.SX32 R75, R99, R2.reuse, 0x1, P0 ;  /* 0x00000002634b7211 */ /* 0x080fe200000f0eff */
[----:B------:R-:W-:Y:S01]  /*2aa0*/  IMAD R43, R11, 0x2, R41 ;  /* 0x000000020b2b7824 */ /* 0x000fe200078e0229 */
[----:B------:R0:W-:Y:S01]  /*2ab0*/  STL.64 [R1+0x318], R54 ;  /* 0x0003183601007387 */ /* 0x0001e20000100a00 */
[----:B------:R-:W-:-:S02]  /*2ac0*/  LEA.HI.X.SX32 R73, R101, R2, 0x1, P1 ;  /* 0x0000000265497211 */ /* 0x000fc400008f0eff */
[----:B------:R-:W-:Y:S02]  /*2ad0*/  CS2R R100, SRZ ;  /* 0x0000000000647805 */ /* 0x000fe4000001ff00 */
[----:B------:R-:W-:Y:S01]  /*2ae0*/  LEA R76, P0, R13, R10, 0x1 ;  /* 0x0000000a0d4c7211 */ /* 0x000fe200078008ff */
[----:B------:R1:W-:Y:S01]  /*2af0*/  STL.64 [R1+0x310], R52 ;  /* 0x0003103401007387 */ /* 0x0003e20000100a00 */
[----:B------:R-:W-:Y:S02]  /*2b00*/  LEA R45, R11, R43, 0x1 ;  /* 0x0000002b0b2d7211 */ /* 0x000fe400078e08ff */
[----:B------:R-:W-:Y:S02]  /*2b10*/  CS2R R98, SRZ ;  /* 0x0000000000627805 */ /* 0x000fe4000001ff00 */
[----:B------:R-:W-:Y:S01]  /*2b20*/  LEA.HI.X.SX32 R77, R13, R2, 0x1, P0 ;  /* 0x000000020d4d7211 */ /* 0x000fe200000f0eff */
[----:B------:R-:W-:Y:S01]  /*2b30*/  IMAD R47, R11, 0x2, R45 ;  /* 0x000000020b2f7824 */ /* 0x000fe200078e022d */
[----:B0-----:R-:W-:-:S04]  /*2b40*/  LEA R54, P2, R79, R10, 0x1 ;  /* 0x0000000a4f367211 */ /* 0x001fc800078408ff */
[----:B------:R-:W-:Y:S02]  /*2b50*/  LEA R49, R11, R47, 0x1 ;  /* 0x0000002f0b317211 */ /* 0x000fe400078e08ff */
[----:B------:R-:W-:Y:S02]  /*2b60*/  LEA.HI.X.SX32 R55, R79, R2, 0x1, P2 ;  /* 0x000000024f377211 */ /* 0x000fe400010f0eff */
[----:B------:R-:W-:Y:S01]  /*2b70*/  CS2R R78, SRZ ;  /* 0x00000000004e7805 */ /* 0x000fe2000001ff00 */
[C---:B------:R-:W-:Y:S02]  /*2b80*/  IMAD R51, R11.reuse, 0x2, R49 ;  /* 0x000000020b337824 */ /* 0x040fe400078e0231 */
[----:B------:R0:W-:Y:S03]  /*2b90*/  STL.64 [R1+0x2f0], R54 ;  /* 0x0002f03601007387 */ /* 0x0001e60000100a00 */
[C---:B-1----:R-:W-:Y:S01]  /*2ba0*/  LEA R53, R11.reuse, R51, 0x1 ;  /* 0x000000330b357211 */ /* 0x042fe200078e08ff */
[----:B------:R1:W-:Y:S04]  /*2bb0*/  STL.64 [R1+0x300], R58 ;  /* 0x0003003a01007387 */ /* 0x0003e80000100a00 */
[----:B------:R2:W-:Y:S01]  /*2bc0*/  STL.64 [R1+0x2f8], R56 ;  /* 0x0002f83801007387 */ /* 0x0005e20000100a00 */
[----:B0-----:R-:W-:Y:S01]  /*2bd0*/  IMAD R55, R11, 0x2, R53 ;  /* 0x000000020b377824 */ /* 0x001fe200078e0235 */
[----:B-1----:R-:W-:-:S04]  /*2be0*/  LEA R58, P2, R85, R10, 0x1 ;  /* 0x0000000a553a7211 */ /* 0x002fc800078408ff */
[----:B------:R-:W-:Y:S02]  /*2bf0*/  LEA.HI.X.SX32 R59, R85, R2, 0x1, P2 ;  /* 0x00000002553b7211 */ /* 0x000fe400010f0eff */
[----:B------:R-:W-:Y:S02]  /*2c00*/  CS2R R84, SRZ ;  /* 0x0000000000547805 */ /* 0x000fe4000001ff00 */
[C---:B--2---:R-:W-:Y:S01]  /*2c10*/  LEA R57, R11.reuse, R55, 0x1 ;  /* 0x000000370b397211 */ /* 0x044fe200078e08ff */
[----:B------:R0:W-:Y:S04]  /*2c20*/  STL.64 [R1+0x2d8], R58 ;  /* 0x0002d83a01007387 */ /* 0x0001e80000100a00 */
        /* <DEDUP_REMOVED lines=18> */
[----:B0-----:R-:W-:-:S03]  /*2d50*/  IMAD R67, R11, 0x2, R65 ;  /* 0x000000020b437824 */ /* 0x001fc600078e0241 */
[----:B------:R0:W-:Y:S01]  /*2d60*/  STL.64 [R1+0x2a0], R74 ;  /* 0x0002a04a01007387 */ /* 0x0001e20000100a00 */
[----:B-1----:R-:W-:-:S03]  /*2d70*/  LEA R70, P2, R5, R10, 0x1 ;  /* 0x0000000a05467211 */ /* 0x002fc600078408ff */
[----:B------:R1:W-:Y:S01]  /*2d80*/  STL.64 [R1+0x298], R72 ;  /* 0x0002984801007387 */ /* 0x0003e20000100a00 */
[----:B--2---:R-:W-:Y:S02]  /*2d90*/  LEA R69, R11, R67, 0x1 ;  /* 0x000000430b457211 */ /* 0x004fe400078e08ff */
[----:B------:R-:W-:-:S03]  /*2da0*/  LEA.HI.X.SX32 R71, R5, R2, 0x1, P2 ;  /* 0x0000000205477211 */ /* 0x000fc600010f0eff */
[----:B------:R-:W-:Y:S01]  /*2db0*/  IMAD R5, R11, 0x2, R69 ;  /* 0x000000020b057824 */ /* 0x000fe200078e0245 */
[-C--:B0-----:R-:W-:Y:S01]  /*2dc0*/  LEA R74, P1, R15, R10.reuse, 0x1 ;  /* 0x0000000a0f4a7211 */ /* 0x081fe200078208ff */
[----:B------:R0:W-:Y:S01]  /*2dd0*/  STL.64 [R1+0x290], R70 ;  /* 0x0002904601007387 */ /* 0x0001e20000100a00 */
[----:B-1----:R-:W-:Y:S02]  /*2de0*/  LEA R72, P2, R17, R10, 0x1 ;  /* 0x0000000a11487211 */ /* 0x002fe400078408ff */
[-C--:B------:R-:W-:Y:S01]  /*2df0*/  LEA.HI.X.SX32 R75, R15, R2.reuse, 0x1, P1 ;  /* 0x000000020f4b7211 */ /* 0x080fe200008f0eff */
[----:B------:R1:W-:Y:S01]  /*2e00*/  STL.64 [R1+0x288], R76 ;  /* 0x0002884c01007387 */ /* 0x0003e20000100a00 */
[----:B------:R-:W-:-:S03]  /*2e10*/  LEA.HI.X.SX32 R73, R17, R2, 0x1, P2 ;  /* 0x0000000211497211 */ /* 0x000fc600010f0eff */
[----:B------:R2:W-:Y:S01]  /*2e20*/  STL.64 [R1+0x280], R74 ;  /* 0x0002804a01007387 */ /* 0x0005e20000100a00 */
[----:B0-----:R-:W-:-:S03]  /*2e30*/  LEA R71, R11, R5, 0x1 ;  /* 0x000000050b477211 */ /* 0x001fc600078e08ff */
[----:B------:R0:W-:Y:S01]  /*2e40*/  STL.64 [R1+0x278], R72 ;  /* 0x0002784801007387 */ /* 0x0001e20000100a00 */
[-C--:B-1----:R-:W-:Y:S01]  /*2e50*/  LEA R76, P0, R19, R10.reuse, 0x1 ;  /* 0x0000000a134c7211 */ /* 0x082fe200078008ff */
[----:B------:R-:W-:Y:S01]  /*2e60*/  IMAD R13, R11, 0x2, R71 ;  /* 0x000000020b0d7824 */ /* 0x000fe200078e0247 */
[----:B--2---:R-:W-:Y:S02]  /*2e70*/  LEA R74, P1, R21, R10, 0x1 ;  /* 0x0000000a154a7211 */ /* 0x004fe400078208ff */
[----:B------:R-:W-:Y:S02]  /*2e80*/  LEA.HI.X.SX32 R77, R19, R2, 0x1, P0 ;  /* 0x00000002134d7211 */ /* 0x000fe400000f0eff */
[----:B0-----:R-:W-:Y:S02]  /*2e90*/  LEA R72, P2, R23, R10, 0x1 ;  /* 0x0000000a17487211 */ /* 0x001fe400078408ff */
[----:B------:R-:W-:Y:S01]  /*2ea0*/  LEA.HI.X.SX32 R75, R21, R2, 0x1, P1 ;  /* 0x00000002154b7211 */ /* 0x000fe200008f0eff */
[----:B------:R0:W-:Y:S01]  /*2eb0*/  STL.64 [R1+0x270], R76 ;  /* 0x0002704c01007387 */ /* 0x0001e20000100a00 */
[----:B------:R-:W-:-:S02]  /*2ec0*/  LEA R15, R11, R13, 0x1 ;  /* 0x0000000d0b0f7211 */ /* 0x000fc400078e08ff */
[----:B------:R-:W-:Y:S01]  /*2ed0*/  LEA.HI.X.SX32 R73, R23, R2, 0x1, P2 ;  /* 0x0000000217497211 */ /* 0x000fe200010f0eff */
[----:B------:R1:W-:Y:S02]  /*2ee0*/  STL.64 [R1+0x268], R74 ;  /* 0x0002684a01007387 */ /* 0x0003e40000100a00 */
[C---:B------:R-:W-:Y:S02]  /*2ef0*/  IMAD R17, R11.reuse, 0x2, R15 ;  /* 0x000000020b117824 */ /* 0x040fe400078e020f */
[----:B------:R2:W-:Y:S03]  /*2f00*/  STL.64 [R1+0x260], R72 ;  /* 0x0002604801007387 */ /* 0x0005e60000100a00 */
[----:B------:R-:W-:Y:S02]  /*2f10*/  LEA R21, R11, R17, 0x1 ;  /* 0x000000110b157211 */ /* 0x000fe400078e08ff */
[----:B0-----:R-:W-:-:S02]  /*2f20*/  LEA R76, P0, R25, R10, 0x1 ;  /* 0x0000000a194c7211 */ /* 0x001fc400078008ff */
[----:B-1----:R-:W-:Y:S01]  /*2f30*/  LEA R74, P1, R27, R10, 0x1 ;  /* 0x0000000a1b4a7211 */ /* 0x002fe200078208ff */
[----:B------:R-:W-:Y:S01]  /*2f40*/  IMAD R23, R11, 0x2, R21 ;  /* 0x000000020b177824 */ /* 0x000fe200078e0215 */
[----:B------:R-:W-:Y:S02]  /*2f50*/  LEA.HI.X.SX32 R77, R25, R2, 0x1, P0 ;  /* 0x00000002194d7211 */ /* 0x000fe400000f0eff */
[----:B--2---:R-:W-:Y:S02]  /*2f60*/  LEA R72, P2, R29, R10, 0x1 ;  /* 0x0000000a1d487211 */ /* 0x004fe400078408ff */
[-C--:B------:R-:W-:Y:S01]  /*2f70*/  LEA.HI.X.SX32 R75, R27, R2.reuse, 0x1, P1 ;  /* 0x000000021b4b7211 */ /* 0x080fe200008f0eff */
[----:B------:R0:W-:Y:S01]  /*2f80*/  STL.64 [R1+0x258], R76 ;  /* 0x0002584c01007387 */ /* 0x0001e20000100a00 */
[----:B------:R-:W-:Y:S02]  /*2f90*/  LEA.HI.X.SX32 R73, R29, R2, 0x1, P2 ;  /* 0x000000021d497211 */ /* 0x000fe400010f0eff */
[----:B------:R-:W-:Y:S01]  /*2fa0*/  LEA R26, P2, R35, R10, 0x1 ;  /* 0x0000000a231a7211 */ /* 0x000fe200078408ff */
[----:B------:R1:W-:Y:S01]  /*2fb0*/  STL.64 [R1+0x250], R74 ;  /* 0x0002504a01007387 */ /* 0x0003e20000100a00 */
[----:B------:R-:W-:-:S02]  /*2fc0*/  LEA R25, R11, R23, 0x1 ;  /* 0x000000170b197211 */ /* 0x000fc400078e08ff */
[----:B------:R-:W-:Y:S01]  /*2fd0*/  LEA.HI.X.SX32 R27, R35, R2, 0x1, P2 ;  /* 0x00000002231b7211 */ /* 0x000fe200010f0eff */
[----:B------:R2:W-:Y:S01]  /*2fe0*/  STL.64 [R1+0x248], R72 ;  /* 0x0002484801007387 */ /* 0x0005e20000100a00 */
[----:B------:R-:W-:-:S03]  /*2ff0*/  LEA R30, P2, R41, R10, 0x1 ;  /* 0x0000000a291e7211 */ /* 0x000fc600078408ff */
[----:B------:R3:W-:Y:S01]  /*3000*/  STL.64 [R1+0x230], R26 ;  /* 0x0002301a01007387 */ /* 0x0007e20000100a00 */
[----:B0-----:R-:W-:Y:S02]  /*3010*/  CS2R R76, SRZ ;  /* 0x00000000004c7805 */ /* 0x001fe4000001ff00 */
[-C--:B-1----:R-:W-:Y:S02]  /*3020*/  LEA R74, P0, R31, R10.reuse, 0x1 ;  /* 0x0000000a1f4a7211 */ /* 0x082fe400078008ff */
[----:B--2---:R-:W-:Y:S02]  /*3030*/  LEA R72, P1, R33, R10, 0x1 ;  /* 0x0000000a21487211 */ /* 0x004fe400078208ff */
[-C--:B------:R-:W-:Y:S02]  /*3040*/  LEA.HI.X.SX32 R75, R31, R2.reuse, 0x1, P0 ;  /* 0x000000021f4b7211 */ /* 0x080fe400000f0eff */
[----:B------:R-:W-:Y:S01]  /*3050*/  LEA.HI.X.SX32 R73, R33, R2, 0x1, P1 ;  /* 0x0000000221497211 */ /* 0x000fe200008f0eff */
[----:B---3--:R-:W-:Y:S01]  /*3060*/  IMAD R27, R11, 0x2, R25 ;  /* 0x000000020b1b7824 */ /* 0x008fe200078e0219 */
[----:B------:R-:W-:Y:S01]  /*3070*/  LEA R32, P1, R39, R10, 0x1 ;  /* 0x0000000a27207211 */ /* 0x000fe200078208ff */
[----:B------:R0:W-:Y:S01]  /*3080*/  STL.64 [R1+0x240], R74 ;  /* 0x0002404a01007387 */ /* 0x0001e20000100a00 */
[----:B------:R-:W-:-:S02]  /*3090*/  LEA.HI.X.SX32 R31, R41, R2, 0x1, P2 ;  /* 0x00000002291f7211 */ /* 0x000fc400010f0eff */
[----:B------:R-:W-:Y:S01]  /*30a0*/  LEA R29, R11, R27, 0x1 ;  /* 0x0000001b0b1d7211 */ /* 0x000fe200078e08ff */
[----:B------:R1:W-:Y:S01]  /*30b0*/  STL.64 [R1+0x238], R72 ;  /* 0x0002384801007387 */ /* 0x0003e20000100a00 */
[----:B------:R-:W-:-:S03]  /*30c0*/  LEA.HI.X.SX32 R33, R39, R2, 0x1, P1 ;  /* 0x0000000227217211 */ /* 0x000fc600008f0eff */
[----:B------:R-:W-:Y:S01]  /*30d0*/  IMAD R35, R11, 0x2, R29 ;  /* 0x000000020b237824 */ /* 0x000fe200078e021d */
[----:B0-----:R-:W-:Y:S02]  /*30e0*/  CS2R R74, SRZ ;  /* 0x00000000004a7805 */ /* 0x001fe4000001ff00 */
[----:B-1----:R-:W-:-:S04]  /*30f0*/  LEA R72, P0, R37, R10, 0x1 ;  /* 0x0000000a25487211 */ /* 0x002fc800078008ff */
[----:B------:R-:W-:Y:S02]  /*3100*/  LEA.HI.X.SX32 R73, R37, R2, 0x1, P0 ;  /* 0x0000000225497211 */ /* 0x000fe400000f0eff */
[----:B------:R-:W-:Y:S02]  /*3110*/  LEA R38, P0, R43, R10, 0x1 ;  /* 0x0000000a2b267211 */ /* 0x000fe400078008ff */
[----:B------:R-:W-:Y:S01]  /*3120*/  LEA R37, R11, R35, 0x1 ;  /* 0x000000230b257211 */ /* 0x000fe200078e08ff */
[----:B------:R0:W-:Y:S01]  /*3130*/  STL.64 [R1+0x228], R72 ;  /* 0x0002284801007387 */ /* 0x0001e20000100a00 */
[----:B------:R-:W-:Y:S02]  /*3140*/  LEA.HI.X.SX32 R39, R43, R2, 0x1, P0 ;  /* 0x000000022b277211 */ /* 0x000fe400000f0eff */
[C---:B------:R-:W-:Y:S01]  /*3150*/  LEA R42, P0, R49.reuse, R10, 0x1 ;  /* 0x0000000a312a7211 */ /* 0x040fe200078008ff */
[----:B------:R1:W-:Y:S03]  /*3160*/  STL.64 [R1+0x220], R32 ;  /* 0x0002202001007387 */ /* 0x0003e60000100a00 */
        /* <DEDUP_REMOVED lines=8> */
[-C--:B------:R-:W-:Y:S01]  /*31f0*/  LEA.HI.X.SX32 R31, R47, R2.reuse, 0x1, P2 ;  /* 0x000000022f1f7211 */ /* 0x080fe200010f0eff */
[----:B---3--:R-:W-:Y:S01]  /*3200*/  IMAD R39, R11, 0x2, R37 ;  /* 0x000000020b277824 */ /* 0x008fe200078e0225 */
[----:B------:R-:W-:Y:S01]  /*3210*/  LEA.HI.X.SX32 R47, R55, R2, 0x1, P0 ;  /* 0x00000002372f7211 */ /* 0x000fe200000f0eff */
[----:B------:R0:W-:Y:S01]  /*3220*/  STL.64 [R1+0x208], R32 ;  /* 0x0002082001007387 */ /* 0x0001e20000100a00 */
[----:B------:R-:W-:-:S02]  /*3230*/  LEA R50, P0, R61, R10, 0x1 ;  /* 0x0000000a3d327211 */ /* 0x000fc400078008ff */
[----:B------:R-:W-:Y:S01]  /*3240*/  LEA R41, R11, R39, 0x1 ;  /* 0x000000270b297211 */ /* 0x000fe200078e08ff */
[----:B------:R1:W-:Y:S04]  /*3250*/  STL.64 [R1+0x200], R30 ;  /* 0x0002001e01007387 */ /* 0x0003e80000100a00 */
[----:B------:R2:W-:Y:S01]  /*3260*/  STL.64 [R1+0x1f8], R42 ;  /* 0x0001f82a01007387 */ /* 0x0005e20000100a00 */
[-C--:B0-----:R-:W-:Y:S02]  /*3270*/  LEA R32, P1, R51, R10.reuse, 0x1 ;  /* 0x0000000a33207211 */ /* 0x081fe400078208ff */
[----:B-1----:R-:W-:Y:S02]  /*3280*/  LEA R30, P2, R53, R10, 0x1 ;  /* 0x0000000a351e7211 */ /* 0x002fe400078408ff */
[----:B------:R-:W-:-:S02]  /*3290*/  LEA.HI.X.SX32 R33, R51, R2, 0x1, P1 ;  /* 0x0000000233217211 */ /* 0x000fc400008f0eff */
[-C--:B------:R-:W-:Y:S01]  /*32a0*/  LEA.HI.X.SX32 R31, R53, R2.reuse, 0x1, P2 ;  /* 0x00000002351f7211 */ /* 0x080fe200010f0eff */
[----:B--2---:R-:W-:Y:S01]  /*32b0*/  IMAD R43, R11, 0x2, R41 ;  /* 0x000000020b2b7824 */ /* 0x004fe200078e0229 */
[----:B------:R-:W-:Y:S01]  /*32c0*/  LEA.HI.X.SX32 R51, R61, R2, 0x1, P0 ;  /* 0x000000023d337211 */ /* 0x000fe200000f0eff */
[----:B------:R0:W-:Y:S01]  /*32d0*/  STL.64 [R1+0x1f0], R32 ;  /* 0x0001f02001007387 */ /* 0x0001e20000100a00 */
[----:B------:R-:W-:Y:S01]  /*32e0*/  LEA R54, P0, R67, R10, 0x1 ;  /* 0x0000000a43367211 */ /* 0x000fe200078008ff */
[----:B------:R-:W-:Y:S01]  /*32f0*/  IMAD R42, R3, 0x1c, RZ ;  /* 0x0000001c032a7824 */ /* 0x000fe200078e02ff */
[----:B------:R-:W-:Y:S01]  /*3300*/  LEA R45, R11, R43, 0x1 ;  /* 0x0000002b0b2d7211 */ /* 0x000fe200078e08ff */
[----:B------:R1:W-:Y:S01]  /*3310*/  STL.64 [R1+0x1e8], R30 ;  /* 0x0001e81e01007387 */ /* 0x0003e20000100a00 */
[----:B------:R-:W-:Y:S02]  /*3320*/  LEA.HI.X.SX32 R55, R67, R2, 0x1, P0 ;  /* 0x0000000243377211 */ /* 0x000fe400000f0eff */
[----:B------:R-:W-:-:S02]  /*3330*/  CS2R R60, SRZ ;  /* 0x00000000003c7805 */ /* 0x000fc4000001ff00 */
[-C--:B------:R-:W-:Y:S01]  /*3340*/  LEA R58, P0, R71, R10.reuse, 0x1 ;  /* 0x0000000a473a7211 */ /* 0x080fe200078008ff */
[----:B------:R2:W-:Y:S01]  /*3350*/  STL.64 [R1+0x1e0], R46 ;  /* 0x0001e02e01007387 */ /* 0x0005e20000100a00 */
[----:B------:R-:W-:Y:S02]  /*3360*/  CS2R R66, SRZ ;  /* 0x0000000000427805 */ /* 0x000fe4000001ff00 */
[-C--:B0-----:R-:W-:Y:S02]  /*3370*/  LEA R32, P1, R57, R10.reuse, 0x1 ;  /* 0x0000000a39207211 */ /* 0x081fe400078208ff */
[----:B-1----:R-:W-:Y:S02]  /*3380*/  LEA R30, P2, R59, R10, 0x1 ;  /* 0x0000000a3b1e7211 */ /* 0x002fe400078408ff */
[-C--:B------:R-:W-:Y:S02]  /*3390*/  LEA.HI.X.SX32 R33, R57, R2.reuse, 0x1, P1 ;  /* 0x0000000239217211 */ /* 0x080fe400008f0eff */
[-C--:B------:R-:W-:Y:S01]  /*33a0*/  LEA.HI.X.SX32 R31, R59, R2.reuse, 0x1, P2 ;  /* 0x000000023b1f7211 */ /* 0x080fe200010f0eff */
[----:B--2---:R-:W-:Y:S01]  /*33b0*/  IMAD R47, R11, 0x2, R45 ;  /* 0x000000020b2f7824 */ /* 0x004fe200078e022d */
[----:B------:R-:W-:Y:S01]  /*33c0*/  LEA.HI.X.SX32 R59, R71, R2, 0x1, P0 ;  /* 0x00000002473b7211 */ /* 0x000fe200000f0eff */
[----:B------:R0:W-:Y:S01]  /*33d0*/  STL.64 [R1+0x1d8], R32 ;  /* 0x0001d82001007387 */ /* 0x0001e20000100a00 */
[----:B------:R-:W-:-:S02]  /*33e0*/  SHF.L.U32 R46, R3, 0x5, RZ ;  /* 0x00000005032e7819 */ /* 0x000fc400000006ff */
[----:B------:R-:W-:Y:S02]  /*33f0*/  CS2R R70, SRZ ;  /* 0x0000000000467805 */ /* 0x000fe4000001ff00 */
[----:B------:R-:W-:Y:S01]  /*3400*/  LEA R49, R11, R47, 0x1 ;  /* 0x0000002f0b317211 */ /* 0x000fe200078e08ff */
[----:B------:R1:W-:Y:S04]  /*3410*/  STL.64 [R1+0x1d0], R30 ;  /* 0x0001d01e01007387 */ /* 0x0003e80000100a00 */
[----:B------:R2:W-:Y:S01]  /*3420*/  STL.64 [R1+0x1c8], R50 ;  /* 0x0001c83201007387 */ /* 0x0005e20000100a00 */
[-C--:B0-----:R-:W-:Y:S02]  /*3430*/  LEA R32, P1, R63, R10.reuse, 0x1 ;  /* 0x0000000a3f207211 */ /* 0x081fe400078208ff */
[----:B-1----:R-:W-:-:S02]  /*3440*/  LEA R30, P2, R65, R10, 0x1 ;  /* 0x0000000a411e7211 */ /* 0x002fc400078408ff */
[-C--:B------:R-:W-:Y:S02]  /*3450*/  LEA.HI.X.SX32 R33, R63, R2.reuse, 0x1, P1 ;  /* 0x000000023f217211 */ /* 0x080fe400008f0eff */
[----:B------:R-:W-:Y:S02]  /*3460*/  CS2R R62, SRZ ;  /* 0x00000000003e7805 */ /* 0x000fe4000001ff00 */
[----:B------:R-:W-:Y:S01]  /*3470*/  LEA.HI.X.SX32 R31, R65, R2, 0x1, P2 ;  /* 0x00000002411f7211 */ /* 0x000fe200010f0eff */
[C---:B--2---:R-:W-:Y:S01]  /*3480*/  IMAD R51, R11.reuse, 0x2, R49 ;  /* 0x000000020b337824 */ /* 0x044fe200078e0231 */
[----:B------:R-:W-:Y:S01]  /*3490*/  CS2R R64, SRZ ;  /* 0x0000000000407805 */ /* 0x000fe2000001ff00 */
[----:B------:R0:W-:Y:S03]  /*34a0*/  STL.64 [R1+0x1c0], R32 ;  /* 0x0001c02001007387 */ /* 0x0001e60000100a00 */
[----:B------:R-:W-:Y:S01]  /*34b0*/  LEA R53, R11, R51, 0x1 ;  /* 0x000000330b357211 */ /* 0x000fe200078e08ff */
[----:B------:R1:W-:Y:S04]  /*34c0*/  STL.64 [R1+0x1b8], R30 ;  /* 0x0001b81e01007387 */ /* 0x0003e80000100a00 */
[----:B------:R2:W-:Y:S01]  /*34d0*/  STL.64 [R1+0x1b0], R54 ;  /* 0x0001b03601007387 */ /* 0x0005e20000100a00 */
[----:B0-----:R-:W-:-:S02]  /*34e0*/  LEA R32, P1, R69, R10, 0x1 ;  /* 0x0000000a45207211 */ /* 0x001fc400078208ff */
[----:B-1----:R-:W-:Y:S02]  /*34f0*/  LEA R30, P2, R5, R10, 0x1 ;  /* 0x0000000a051e7211 */ /* 0x002fe400078408ff */
[-C--:B------:R-:W-:Y:S02]  /*3500*/  LEA.HI.X.SX32 R33, R69, R2.reuse, 0x1, P1 ;  /* 0x0000000245217211 */ /* 0x080fe400008f0eff */
[----:B------:R-:W-:Y:S02]  /*3510*/  CS2R R68, SRZ ;  /* 0x0000000000447805 */ /* 0x000fe4000001ff00 */
[----:B------:R-:W-:Y:S01]  /*3520*/  LEA.HI.X.SX32 R31, R5, R2, 0x1, P2 ;  /* 0x00000002051f7211 */ /* 0x000fe200010f0eff */
[C---:B--2---:R-:W-:Y:S01]  /*3530*/  IMAD R55, R11.reuse, 0x2, R53 ;  /* 0x000000020b377824 */ /* 0x044fe200078e0235 */
[----:B------:R0:W-:Y:S04]  /*3540*/  STL.64 [R1+0x1a8], R32 ;  /* 0x0001a82001007387 */ /* 0x0001e80000100a00 */
[C---:B------:R-:W-:Y:S01]  /*3550*/  LEA R57, R11.reuse, R55, 0x1 ;  /* 0x000000370b397211 */ /* 0x040fe200078e08ff */
[----:B------:R1:W-:Y:S04]  /*3560*/  STL.64 [R1+0x1a0], R30 ;  /* 0x0001a01e01007387 */ /* 0x0003e80000100a00 */
[----:B------:R-:W-:Y:S01]  /*3570*/  IMAD R19, R11, 0x2, R57 ;  /* 0x000000020b137824 */ /* 0x000fe200078e0239 */
[----:B------:R-:W-:Y:S01]  /*3580*/  STL.64 [R1+0x198], R58 ;  /* 0x0001983a01007387 */ /* 0x000fe20000100a00 */
[----:B0-----:R-:W-:-:S02]  /*3590*/  LEA R32, P1, R13, R10, 0x1 ;  /* 0x0000000a0d207211 */ /* 0x001fc400078208ff */
[----:B-1----:R-:W-:Y:S02]  /*35a0*/  LEA R30, P2, R15, R10, 0x1 ;  /* 0x0000000a0f1e7211 */ /* 0x002fe400078408ff */
[-C--:B------:R-:W-:Y:S02]  /*35b0*/  LEA.HI.X.SX32 R33, R13, R2.reuse, 0x1, P1 ;  /* 0x000000020d217211 */ /* 0x080fe400008f0eff */
[----:B------:R-:W-:Y:S02]  /*35c0*/  LEA.HI.X.SX32 R31, R15, R2, 0x1, P2 ;  /* 0x000000020f1f7211 */ /* 0x000fe400010f0eff */
[-C--:B------:R-:W-:Y:S02]  /*35d0*/  LEA R12, P1, R21, R10.reuse, 0x1 ;  /* 0x0000000a150c7211 */ /* 0x080fe400078208ff */
[----:B------:R-:W-:Y:S01]  /*35e0*/  LEA R4, P2, R23, R10, 0x1 ;  /* 0x0000000a17047211 */ /* 0x000fe200078408ff */
[----:B------:R0:W-:Y:S01]  /*35f0*/  STL.64 [R1+0x188], R30 ;  /* 0x0001881e01007387 */ /* 0x0001e20000100a00 */
[----:B------:R-:W-:-:S02]  /*3600*/  LEA.HI.X.SX32 R13, R21, R2, 0x1, P1 ;  /* 0x00000002150d7211 */ /* 0x000fc400008f0eff */
[----:B------:R-:W-:Y:S01]  /*3610*/  LEA.HI.X.SX32 R5, R23, R2, 0x1, P2 ;  /* 0x0000000217057211 */ /* 0x000fe200010f0eff */
[----:B------:R1:W-:Y:S01]  /*3620*/  STL.64 [R1+0x190], R32 ;  /* 0x0001902001007387 */ /* 0x0003e20000100a00 */
[----:B------:R-:W-:-:S04]  /*3630*/  LEA R14, P1, R27, R10, 0x1 ;  /* 0x0000000a1b0e7211 */ /* 0x000fc800078208ff */
[----:B------:R-:W-:Y:S02]  /*3640*/  LEA.HI.X.SX32 R15, R27, R2, 0x1, P1 ;  /* 0x000000021b0f7211 */ /* 0x000fe400008f0eff */
[----:B0-----:R-:W-:Y:S02]  /*3650*/  LEA R30, P0, R17, R10, 0x1 ;  /* 0x0000000a111e7211 */ /* 0x001fe400078008ff */
[----:B-1----:R-:W-:Y:S02]  /*3660*/  LEA R33, R11, R19, 0x1 ;  /* 0x000000130b217211 */ /* 0x002fe400078e08ff */
[----:B------:R-:W-:Y:S02]  /*3670*/  LEA.HI.X.SX32 R31, R17, R2, 0x1, P0 ;  /* 0x00000002111f7211 */ /* 0x000fe400000f0eff */
[----:B------:R-:W-:Y:S01]  /*3680*/  LEA R16, P0, R25, R10, 0x1 ;  /* 0x0000000a19107211 */ /* 0x000fe200078008ff */
[----:B------:R-:W-:Y:S02]  /*3690*/  IMAD R59, R11, 0x2, R33 ;  /* 0x000000020b3b7824 */ /* 0x000fe400078e0221 */
[----:B------:R-:W-:Y:S01]  /*36a0*/  STL.64 [R1+0x180], R30 ;  /* 0x0001801e01007387 */ /* 0x000fe20000100a00 */
[----:B------:R-:W-:-:S02]  /*36b0*/  LEA.HI.X.SX32 R17, R25, R2, 0x1, P0 ;  /* 0x0000000219117211 */ /* 0x000fc400000f0eff */
[C---:B------:R-:W-:Y:S01]  /*36c0*/  LEA R20, P0, R35.reuse, R10, 0x1 ;  /* 0x0000000a23147211 */ /* 0x040fe200078008ff */
[----:B------:R0:W-:Y:S03]  /*36d0*/  STL.64 [R1+0x178], R12 ;  /* 0x0001780c01007387 */ /* 0x0001e60000100a00 */
[----:B------:R-:W-:Y:S01]  /*36e0*/  LEA.HI.X.SX32 R21, R35, R2, 0x1, P0 ;  /* 0x0000000223157211 */ /* 0x000fe200000f0eff */
[----:B------:R1:W-:Y:S04]  /*36f0*/  STL.64 [R1+0x170], R4 ;  /* 0x0001700401007387 */ /* 0x0003e80000100a00 */
[----:B------:R2:W-:Y:S01]  /*3700*/  STL.64 [R1+0x168], R16 ;  /* 0x0001681001007387 */ /* 0x0005e20000100a00 */
[----:B0-----:R-:W-:-:S03]  /*3710*/  LEA R13, R11, R59, 0x1 ;  /* 0x0000003b0b0d7211 */ /* 0x001fc600078e08ff */
[----:B------:R0:W-:Y:S01]  /*3720*/  STL.64 [R1+0x160], R14 ;  /* 0x0001600e01007387 */ /* 0x0001e20000100a00 */
[----:B-1----:R-:W-:-:S04]  /*3730*/  LEA R4, P2, R29, R10, 0x1 ;  /* 0x0000000a1d047211 */ /* 0x002fc800078408ff */
[----:B------:R-:W-:Y:S01]  /*3740*/  LEA.HI.X.SX32 R5, R29, R2, 0x1, P2 ;  /* 0x000000021d057211 */ /* 0x000fe200010f0eff */
[----:B--2---:R-:W-:Y:S01]  /*3750*/  IMAD R17, R11, 0x2, R13 ;  /* 0x000000020b117824 */ /* 0x004fe200078e020d */
[----:B0-----:R-:W-:-:S03]  /*3760*/  LEA R14, P1, R37, R10, 0x1 ;  /* 0x0000000a250e7211 */ /* 0x001fc600078208ff */
[----:B------:R0:W-:Y:S01]  /*3770*/  STL.64 [R1+0x158], R4 ;  /* 0x0001580401007387 */ /* 0x0001e20000100a00 */
[----:B------:R-:W-:Y:S02]  /*3780*/  LEA R31, R11, R17, 0x1 ;  /* 0x000000110b1f7211 */ /* 0x000fe400078e08ff */
[----:B------:R-:W-:Y:S01]  /*3790*/  LEA.HI.X.SX32 R15, R37, R2, 0x1, P1 ;  /* 0x00000002250f7211 */ /* 0x000fe200008f0eff */
[----:B------:R1:W-:Y:S01]  /*37a0*/  STL.64 [R1+0x150], R20 ;  /* 0x0001501401007387 */ /* 0x0003e20000100a00 */
[----:B------:R-:W-:Y:S02]  /*37b0*/  IMAD R37, R3, 0x17, RZ ;  /* 0x0000001703257824 */ /* 0x000fe400078e02ff */
[----:B------:R-:W-:Y:S01]  /*37c0*/  IMAD R25, R11, 0x2, R31 ;  /* 0x000000020b197824 */ /* 0x000fe200078e021f */
[----:B------:R2:W-:Y:S01]  /*37d0*/  STL.64 [R1+0x148], R14 ;  /* 0x0001480e01007387 */ /* 0x0005e20000100a00 */
[----:B0-----:R-:W-:-:S03]  /*37e0*/  LEA R4, P2, R39, R10, 0x1 ;  /* 0x0000000a27047211 */ /* 0x001fc600078408ff */
[----:B------:R-:W-:Y:S02]  /*37f0*/  LEA R27, R11, R25, 0x1 ;  /* 0x000000190b1b7211 */ /* 0x000fe400078e08ff */
[----:B------:R-:W-:Y:S02]  /*3800*/  LEA.HI.X.SX32 R5, R39, R2, 0x1, P2 ;  /* 0x0000000227057211 */ /* 0x000fe400010f0eff */
[-C--:B-1----:R-:W-:Y:S01]  /*3810*/  LEA R20, P0, R41, R10.reuse, 0x1 ;  /* 0x0000000a29147211 */ /* 0x082fe200078008ff */
[----:B------:R-:W-:Y:S01]  /*3820*/  IMAD R29, R11, 0x2, R27 ;  /* 0x000000020b1d7824 */ /* 0x000fe200078e021b */
[----:B--2---:R-:W-:Y:S01]  /*3830*/  LEA R14, P1, R43, R10, 0x1 ;  /* 0x0000000a2b0e7211 */ /* 0x004fe200078208ff */
[----:B------:R0:W-:Y:S01]  /*3840*/  STL.64 [R1+0x140], R4 ;  /* 0x0001400401007387 */ /* 0x0001e20000100a00 */
[-C--:B------:R-:W-:Y:S02]  /*3850*/  LEA.HI.X.SX32 R21, R41, R2.reuse, 0x1, P0 ;  /* 0x0000000229157211 */ /* 0x080fe400000f0eff */
[----:B------:R-:W-:Y:S01]  /*3860*/  LEA.HI.X.SX32 R15, R43, R2, 0x1, P1 ;  /* 0x000000022b0f7211 */ /* 0x000fe200008f0eff */
[----:B------:R-:W-:Y:S01]  /*3870*/  IMAD R43, R3, 0x1d, RZ ;  /* 0x0000001d032b7824 */ /* 0x000fe200078e02ff */
[C---:B------:R-:W-:Y:S01]  /*3880*/  LEA R22, P0, R47.reuse, R10, 0x1 ;  /* 0x0000000a2f167211 */ /* 0x040fe200078008ff */
[----:B------:R1:W-:Y:S03]  /*3890*/  STL.64 [R1+0x138], R20 ;  /* 0x0001381401007387 */ /* 0x0003e60000100a00 */
[----:B------:R-:W-:Y:S01]  /*38a0*/  LEA.HI.X.SX32 R23, R47, R2, 0x1, P0 ;  /* 0x000000022f177211 */ /* 0x000fe200000f0eff */
[----:B------:R2:W-:Y:S01]  /*38b0*/  STL.64 [R1+0x130], R14 ;  /* 0x0001300e01007387 */ /* 0x0005e20000100a00 */
[-C--:B------:R-:W-:Y:S01]  /*38c0*/  LEA R38, P0, R53, R10.reuse, 0x1 ;  /* 0x0000000a35267211 */ /* 0x080fe200078008ff */
[----:B------:R-:W-:Y:S01]  /*38d0*/  IMAD R47, R3, 0x21, RZ ;  /* 0x00000021032f7824 */ /* 0x000fe200078e02ff */
[----:B0-----:R-:W-:-:S02]  /*38e0*/  LEA R4, P2, R45, R10, 0x1 ;  /* 0x0000000a2d047211 */ /* 0x001fc400078408ff */
[-C--:B------:R-:W-:Y:S02]  /*38f0*/  LEA.HI.X.SX32 R39, R53, R2.reuse, 0x1, P0 ;  /* 0x0000000235277211 */ /* 0x080fe400000f0eff */
[----:B------:R-:W-:Y:S02]  /*3900*/  CS2R R52, SRZ ;  /* 0x0000000000347805 */ /* 0x000fe4000001ff00 */
[----:B------:R-:W-:Y:S01]  /*3910*/  LEA.HI.X.SX32 R5, R45, R2, 0x1, P2 ;  /* 0x000000022d057211 */ /* 0x000fe200010f0eff */
[----:B------:R-:W-:Y:S01]  /*3920*/  IMAD R45, R3, 0x1f, RZ ;  /* 0x0000001f032d7824 */ /* 0x000fe200078e02ff */
[-C--:B-1----:R-:W-:Y:S02]  /*3930*/  LEA R20, P1, R49, R10.reuse, 0x1 ;  /* 0x0000000a31147211 */ /* 0x082fe400078208ff */
[----:B------:R-:W-:Y:S01]  /*3940*/  LEA R40, P0, R19, R10, 0x1 ;  /* 0x0000000a13287211 */ /* 0x000fe200078008ff */
[----:B------:R0:W-:Y:S01]  /*3950*/  STL.64 [R1+0x128], R4 ;  /* 0x0001280401007387 */ /* 0x0001e20000100a00 */
[----:B------:R-:W-:-:S02]  /*3960*/  LEA.HI.X.SX32 R21, R49, R2, 0x1, P1 ;  /* 0x0000000231157211 */ /* 0x000fc400008f0eff */
[----:B------:R-:W-:Y:S02]  /*3970*/  CS2R R48, SRZ ;  /* 0x0000000000307805 */ /* 0x000fe4000001ff00 */
[-C--:B--2---:R-:W-:Y:S02]  /*3980*/  LEA R14, P2, R51, R10.reuse, 0x1 ;  /* 0x0000000a330e7211 */ /* 0x084fe400078408ff */
[----:B------:R-:W-:Y:S01]  /*3990*/  LEA R34, P1, R55, R10, 0x1 ;  /* 0x0000000a37227211 */ /* 0x000fe200078208ff */
[----:B------:R1:W-:Y:S01]  /*39a0*/  STL.64 [R1+0x118], R20 ;  /* 0x0001181401007387 */ /* 0x0003e20000100a00 */
[-C--:B------:R-:W-:Y:S02]  /*39b0*/  LEA.HI.X.SX32 R15, R51, R2.reuse, 0x1, P2 ;  /* 0x00000002330f7211 */ /* 0x080fe400010f0eff */
[----:B------:R-:W-:Y:S02]  /*39c0*/  CS2R R50, SRZ ;  /* 0x0000000000327805 */ /* 0x000fe4000001ff00 */
[-C--:B------:R-:W-:Y:S01]  /*39d0*/  LEA.HI.X.SX32 R35, R55, R2.reuse, 0x1, P1 ;  /* 0x0000000237237211 */ /* 0x080fe200008f0eff */
[----:B------:R2:W-:Y:S01]  /*39e0*/  STL.64 [R1+0x120], R22 ;  /* 0x0001201601007387 */ /* 0x0005e20000100a00 */
[----:B------:R-:W-:-:S02]  /*39f0*/  LEA.HI.X.SX32 R41, R19, R2, 0x1, P0 ;  /* 0x0000000213297211 */ /* 0x000fc400000f0eff */
[----:B------:R-:W-:Y:S02]  /*3a00*/  CS2R R54, SRZ ;  /* 0x0000000000367805 */ /* 0x000fe4000001ff00 */
[C---:B0-----:R-:W-:Y:S01]  /*3a10*/  LEA R5, R11.reuse, R29, 0x1 ;  /* 0x0000001d0b057211 */ /* 0x041fe200078e08ff */
[----:B------:R0:W-:Y:S04]  /*3a20*/  STL.64 [R1+0x110], R14 ;  /* 0x0001100e01007387 */ /* 0x0001e80000100a00 */
[C---:B-1----:R-:W-:Y:S01]  /*3a30*/  IMAD R21, R11.reuse, 0x2, R5 ;  /* 0x000000020b157824 */ /* 0x042fe200078e0205 */
[----:B------:R1:W-:Y:S04]  /*3a40*/  STL.64 [R1+0x108], R38 ;  /* 0x0001082601007387 */ /* 0x0003e80000100a00 */
[----:B--2---:R-:W-:Y:S01]  /*3a50*/  LEA R23, R11, R21, 0x1 ;  /* 0x000000150b177211 */ /* 0x004fe200078e08ff */
[----:B------:R2:W-:Y:S01]  /*3a60*/  STL.64 [R1+0x100], R34 ;  /* 0x0001002201007387 */ /* 0x0005e20000100a00 */
[----:B0-----:R-:W-:-:S03]  /*3a70*/  LEA R14, P2, R57, R10, 0x1 ;  /* 0x0000000a390e7211 */ /* 0x001fc600078408ff */
[----:B------:R-:W-:Y:S01]  /*3a80*/  IMAD R6, R11, 0x2, R23 ;  /* 0x000000020b067824 */ /* 0x000fe200078e0217 */
[----:B------:R-:W-:Y:S02]  /*3a90*/  LEA.HI.X.SX32 R15, R57, R2, 0x1, P2 ;  /* 0x00000002390f7211 */ /* 0x000fe400010f0eff */
[----:B------:R-:W-:Y:S02]  /*3aa0*/  CS2R R56, SRZ ;  /* 0x0000000000387805 */ /* 0x000fe4000001ff00 */
[-C--:B-1----:R-:W-:Y:S01]  /*3ab0*/  LEA R38, P1, R33, R10.reuse, 0x1 ;  /* 0x0000000a21267211 */ /* 0x082fe200078208ff */
[----:B------:R0:W-:Y:S01]  /*3ac0*/  STL.64 [R1+0xf8], R14 ;  /* 0x0000f80e01007387 */ /* 0x0001e20000100a00 */
[----:B--2---:R-:W-:Y:S02]  /*3ad0*/  LEA R34, P2, R59, R10, 0x1 ;  /* 0x0000000a3b227211 */ /* 0x004fe400078408ff */
[-C--:B------:R-:W-:Y:S01]  /*3ae0*/  LEA.HI.X.SX32 R39, R33, R2.reuse, 0x1, P1 ;  /* 0x0000000221277211 */ /* 0x080fe200008f0eff */
[----:B------:R1:W-:Y:S01]  /*3af0*/  STL.64 [R1+0xf0], R40 ;  /* 0x0000f02801007387 */ /* 0x0003e20000100a00 */
[----:B------:R-:W-:-:S02]  /*3b00*/  LEA.HI.X.SX32 R35, R59, R2, 0x1, P2 ;  /* 0x000000023b237211 */ /* 0x000fc400010f0eff */
[----:B------:R-:W-:Y:S02]  /*3b10*/  CS2R R58, SRZ ;  /* 0x00000000003a7805 */ /* 0x000fe4000001ff00 */
[C---:B------:R-:W-:Y:S01]  /*3b20*/  LEA R32, P2, R31.reuse, R10, 0x1 ;  /* 0x0000000a1f207211 */ /* 0x040fe200078408ff */
[----:B------:R2:W-:Y:S03]  /*3b30*/  STL.64 [R1+0xe8], R38 ;  /* 0x0000e82601007387 */ /* 0x0005e60000100a00 */
[----:B------:R-:W-:Y:S01]  /*3b40*/  LEA.HI.X.SX32 R33, R31, R2, 0x1, P2 ;  /* 0x000000021f217211 */ /* 0x000fe200010f0eff */
[----:B------:R3:W-:Y:S01]  /*3b50*/  STL.64 [R1+0xe0], R34 ;  /* 0x0000e02201007387 */ /* 0x0007e20000100a00 */
[----:B0-----:R-:W-:Y:S01]  /*3b60*/  LEA R15, R11, R6, 0x1 ;  /* 0x000000060b0f7211 */ /* 0x001fe200078e08ff */
[----:B-1----:R-:W-:-:S04]  /*3b70*/  IMAD R40, R3, 0x1a, RZ ;  /* 0x0000001a03287824 */ /* 0x002fc800078e02ff */
[----:B------:R-:W-:Y:S01]  /*3b80*/  IMAD R19, R11, 0x2, R15 ;  /* 0x000000020b137824 */ /* 0x000fe200078e020f */
[----:B--2---:R-:W-:Y:S01]  /*3b90*/  LEA R38, P0, R13, R10, 0x1 ;  /* 0x0000000a0d267211 */ /* 0x004fe200078008ff */
[----:B------:R-:W-:-:S03]  /*3ba0*/  IMAD R41, R3, 0x1b, RZ ;  /* 0x0000001b03297824 */ /* 0x000fc600078e02ff */
[----:B------:R-:W-:Y:S02]  /*3bb0*/  LEA R12, R11, R19, 0x1 ;  /* 0x000000130b0c7211 */ /* 0x000fe400078e08ff */
[----:B---3--:R-:W-:Y:S02]  /*3bc0*/  LEA R34, P1, R17, R10, 0x1 ;  /* 0x0000000a11227211 */ /* 0x008fe400078208ff */
[-C--:B------:R-:W-:Y:S01]  /*3bd0*/  LEA.HI.X.SX32 R39, R13, R2.reuse, 0x1, P0 ;  /* 0x000000020d277211 */ /* 0x080fe200000f0eff */
[----:B------:R-:W-:Y:S01]  /*3be0*/  IMAD R13, R11, 0x2, R12 ;  /* 0x000000020b0d7824 */ /* 0x000fe200078e020c */
[----:B------:R-:W-:-:S03]  /*3bf0*/  LEA.HI.X.SX32 R35, R17, R2, 0x1, P1 ;  /* 0x0000000211237211 */ /* 0x000fc600008f0eff */
[----:B------:R0:W-:Y:S01]  /*3c00*/  STL.64 [R1+0xd8], R38 ;  /* 0x0000d82601007387 */ /* 0x0001e20000100a00 */
[----:B------:R-:W-:-:S03]  /*3c10*/  LEA R17, R11, R13, 0x1 ;  /* 0x0000000d0b117211 */ /* 0x000fc600078e08ff */
[----:B------:R1:W-:Y:S02]  /*3c20*/  STL.64 [R1+0xd0], R34 ;  /* 0x0000d02201007387 */ /* 0x0003e40000100a00 */
[C---:B------:R-:W-:Y:S02]  /*3c30*/  IMAD R4, R11.reuse, 0x2, R17 ;  /* 0x000000020b047824 */ /* 0x040fe400078e0211 */
[----:B------:R2:W-:Y:S03]  /*3c40*/  STL.64 [R1+0xc8], R32 ;  /* 0x0000c82001007387 */ /* 0x0005e60000100a00 */
[----:B------:R-:W-:Y:S02]  /*3c50*/  LEA R14, R11, R4, 0x1 ;  /* 0x000000040b0e7211 */ /* 0x000fe400078e08ff */
[-C--:B0-----:R-:W-:Y:S02]  /*3c60*/  LEA R38, P0, R25, R10.reuse, 0x1 ;  /* 0x0000000a19267211 */ /* 0x081fe400078008ff */
[----:B-1----:R-:W-:Y:S01]  /*3c70*/  LEA R34, P1, R27, R10, 0x1 ;  /* 0x0000000a1b227211 */ /* 0x002fe200078208ff */
[----:B------:R-:W-:Y:S01]  /*3c80*/  IMAD R16, R11, 0x2, R14 ;  /* 0x000000020b107824 */ /* 0x000fe200078e020e */
[----:B------:R-:W-:-:S02]  /*3c90*/  LEA.HI.X.SX32 R39, R25, R2, 0x1, P0 ;  /* 0x0000000219277211 */ /* 0x000fc400000f0eff */
[----:B--2---:R-:W-:Y:S02]  /*3ca0*/  LEA R32, P2, R29, R10, 0x1 ;  /* 0x0000000a1d207211 */ /* 0x004fe400078408ff */
[----:B------:R-:W-:Y:S01]  /*3cb0*/  LEA.HI.X.SX32 R35, R27, R2, 0x1, P1 ;  /* 0x000000021b237211 */ /* 0x000fe200008f0eff */
[----:B------:R0:W-:Y:S01]  /*3cc0*/  STL.64 [R1+0xc0], R38 ;  /* 0x0000c02601007387 */ /* 0x0001e20000100a00 */
[----:B------:R-:W-:Y:S02]  /*3cd0*/  LEA R30, P0, R5, R10, 0x1 ;  /* 0x0000000a051e7211 */ /* 0x000fe400078008ff */
[----:B------:R-:W-:Y:S01]  /*3ce0*/  LEA.HI.X.SX32 R33, R29, R2, 0x1, P2 ;  /* 0x000000021d217211 */ /* 0x000fe200010f0eff */
[----:B------:R1:W-:Y:S01]  /*3cf0*/  STL.64 [R1+0xb8], R34 ;  /* 0x0000b82201007387 */ /* 0x0003e20000100a00 */
[-C--:B------:R-:W-:Y:S01]  /*3d00*/  LEA R26, P1, R21, R10.reuse, 0x1 ;  /* 0x0000000a151a7211 */ /* 0x080fe200078208ff */
[----:B------:R-:W-:Y:S01]  /*3d10*/  IMAD.SHL.U32 R29, R3, 0x10, RZ ;  /* 0x00000010031d7824 */ /* 0x000fe200078e00ff */
[----:B------:R-:W-:Y:S01]  /*3d20*/  LEA R24, P2, R23, R10, 0x1 ;  /* 0x0000000a17187211 */ /* 0x000fe200078408ff */
[----:B------:R2:W-:Y:S01]  /*3d30*/  STL.64 [R1+0xb0], R32 ;  /* 0x0000b02001007387 */ /* 0x0005e20000100a00 */
[----:B------:R-:W-:-:S02]  /*3d40*/  LEA.HI.X.SX32 R31, R5, R2, 0x1, P0 ;  /* 0x00000002051f7211 */ /* 0x000fc400000f0eff */
[-C--:B------:R-:W-:Y:S01]  /*3d50*/  LEA.HI.X.SX32 R27, R21, R2.reuse, 0x1, P1 ;  /* 0x00000002151b7211 */ /* 0x080fe200008f0eff */
[----:B0-----:R-:W-:Y:S01]  /*3d60*/  IMAD R38, R3, 0x18, RZ ;  /* 0x0000001803267824 */ /* 0x001fe200078e02ff */
[----:B------:R-:W-:Y:S01]  /*3d70*/  LEA.HI.X.SX32 R25, R23, R2, 0x1, P2 ;  /* 0x0000000217197211 */ /* 0x000fe200010f0eff */
[----:B------:R0:W-:Y:S01]  /*3d80*/  STL.64 [R1+0xa8], R30 ;  /* 0x0000a81e01007387 */ /* 0x0001e20000100a00 */
[----:B------:R-:W-:Y:S01]  /*3d90*/  LEA R20, P2, R19, R10, 0x1 ;  /* 0x0000000a13147211 */ /* 0x000fe200078408ff */
[----:B-1----:R-:W-:Y:S01]  /*3da0*/  IMAD R34, R3, 0x15, RZ ;  /* 0x0000001503227824 */ /* 0x002fe200078e02ff */
[----:B------:R-:W-:Y:S01]  /*3db0*/  LEA R5, R11, R16, 0x1 ;  /* 0x000000100b057211 */ /* 0x000fe200078e08ff */
[----:B------:R1:W-:Y:S01]  /*3dc0*/  STL.64 [R1+0xa0], R26 ;  /* 0x0000a01a01007387 */ /* 0x0003e20000100a00 */
[----:B------:R-:W-:Y:S01]  /*3dd0*/  LEA.HI.X.SX32 R21, R19, R2, 0x1, P2 ;  /* 0x0000000213157211 */ /* 0x000fe200010f0eff */
[C---:B------:R-:W-:Y:S02]  /*3de0*/  IMAD R19, R3.reuse, 0x6, RZ ;  /* 0x0000000603137824 */ /* 0x040fe400078e02ff */
[----:B------:R3:W-:Y:S01]  /*3df0*/  STL.64 [R1+0x98], R24 ;  /* 0x0000981801007387 */ /* 0x0007e20000100a00 */
[----:B--2---:R-:W-:-:S02]  /*3e00*/  IMAD R32, R3, 0x13, RZ ;  /* 0x0000001303207824 */ /* 0x004fc400078e02ff */
[C---:B------:R-:W-:Y:S02]  /*3e10*/  IMAD R33, R3.reuse, 0x14, RZ ;  /* 0x0000001403217824 */ /* 0x040fe400078e02ff */
[C---:B0-----:R-:W-:Y:S02]  /*3e20*/  IMAD R30, R3.reuse, 0x11, RZ ;  /* 0x00000011031e7824 */ /* 0x041fe400078e02ff */
[C---:B------:R-:W-:Y:S01]  /*3e30*/  IMAD R31, R3.reuse, 0x12, RZ ;  /* 0x00000012031f7824 */ /* 0x040fe200078e02ff */
[CC--:B-1----:R-:W-:Y:S01]  /*3e40*/  LEA R26, P0, R6.reuse, R10.reuse, 0x1 ;  /* 0x0000000a061a7211 */ /* 0x0c2fe200078008ff */
[C---:B------:R-:W-:Y:S02]  /*3e50*/  IMAD R35, R3.reuse, 0x16, RZ ;  /* 0x0000001603237824 */ /* 0x040fe400078e02ff */
[----:B------:R-:W-:Y:S01]  /*3e60*/  IMAD R39, R3, 0x19, RZ ;  /* 0x0000001903277824 */ /* 0x000fe200078e02ff */
[----:B---3--:R-:W-:Y:S02]  /*3e70*/  LEA R24, P1, R15, R10, 0x1 ;  /* 0x0000000a0f187211 */ /* 0x008fe400078208ff */
[-C--:B------:R-:W-:Y:S01]  /*3e80*/  LEA.HI.X.SX32 R27, R6, R2.reuse, 0x1, P0 ;  /* 0x00000002061b7211 */ /* 0x080fe200000f0eff */
[----:B------:R-:W-:Y:S01]  /*3e90*/  IMAD R6, R11, 0x2, R5 ;  /* 0x000000020b067824 */ /* 0x000fe200078e0205 */
[----:B------:R-:W-:-:S02]  /*3ea0*/  LEA.HI.X.SX32 R25, R15, R2, 0x1, P1 ;  /* 0x000000020f197211 */ /* 0x000fc400008f0eff */
[----:B------:R-:W-:Y:S01]  /*3eb0*/  LEA R22, P1, R13, R10, 0x1 ;  /* 0x0000000a0d167211 */ /* 0x000fe200078208ff */
[----:B------:R0:W-:Y:S01]  /*3ec0*/  STL.64 [R1+0x90], R26 ;  /* 0x0000901a01007387 */ /* 0x0001e20000100a00 */
[----:B------:R-:W-:Y:S02]  /*3ed0*/  LEA R15, R11, R6, 0x1 ;  /* 0x000000060b0f7211 */ /* 0x000fe400078e08ff */
[----:B------:R-:W-:Y:S01]  /*3ee0*/  LEA.HI.X.SX32 R23, R13, R2, 0x1, P1 ;  /* 0x000000020d177211 */ /* 0x000fe200008f0eff */
[----:B------:R1:W-:Y:S04]  /*3ef0*/  STL.64 [R1+0x88], R24 ;  /* 0x0000881801007387 */ /* 0x0003e80000100a00 */
[----:B------:R2:W-:Y:S01]  /*3f00*/  STL.64 [R1+0x80], R20 ;  /* 0x0000801401007387 */ /* 0x0005e20000100a00 */
[----:B0-----:R-:W-:-:S02]  /*3f10*/  IMAD R26, R3, 0xd, RZ ;  /* 0x0000000d031a7824 */ /* 0x001fc400078e02ff */
[----:B------:R-:W-:Y:S01]  /*3f20*/  IMAD R27, R3, 0xe, RZ ;  /* 0x0000000e031b7824 */ /* 0x000fe200078e02ff */
[CC--:B-1----:R-:W-:Y:S02]  /*3f30*/  LEA R24, P0, R12.reuse, R10.reuse, 0x1 ;  /* 0x0000000a0c187211 */ /* 0x0c2fe400078008ff */
[----:B--2---:R-:W-:Y:S02]  /*3f40*/  LEA R20, P2, R17, R10, 0x1 ;  /* 0x0000000a11147211 */ /* 0x004fe400078408ff */
[-C--:B------:R-:W-:Y:S01]  /*3f50*/  LEA.HI.X.SX32 R25, R12, R2.reuse, 0x1, P0 ;  /* 0x000000020c197211 */ /* 0x080fe200000f0eff */
[----:B------:R-:W-:Y:S01]  /*3f60*/  IMAD R12, R11, 0x2, R15 ;  /* 0x000000020b0c7824 */ /* 0x000fe200078e020f */
[----:B------:R-:W-:-:S03]  /*3f70*/  LEA.HI.X.SX32 R21, R17, R2, 0x1, P2 ;  /* 0x0000000211157211 */ /* 0x000fc600010f0eff */
[----:B------:R0:W-:Y:S01]  /*3f80*/  STL.64 [R1+0x78], R24 ;  /* 0x0000781801007387 */ /* 0x0001e20000100a00 */
[----:B------:R-:W-:-:S03]  /*3f90*/  LEA R13, R11, R12, 0x1 ;  /* 0x0000000c0b0d7211 */ /* 0x000fc600078e08ff */
[----:B------:R1:W-:Y:S04]  /*3fa0*/  STL.64 [R1+0x70], R22 ;  /* 0x0000701601007387 */ /* 0x0003e80000100a00 */
[----:B------:R2:W-:Y:S01]  /*3fb0*/  STL.64 [R1+0x68], R20 ;  /* 0x0000681401007387 */ /* 0x0005e20000100a00 */
[-C--:B0-----:R-:W-:Y:S02]  /*3fc0*/  LEA R24, P0, R4, R10.reuse, 0x1 ;  /* 0x0000000a04187211 */ /* 0x081fe400078008ff */
[----:B-1----:R-:W-:Y:S02]  /*3fd0*/  LEA R22, P1, R14, R10, 0x1 ;  /* 0x0000000a0e167211 */ /* 0x002fe400078208ff */
[----:B------:R-:W-:Y:S02]  /*3fe0*/  LEA.HI.X.SX32 R25, R4, R2, 0x1, P0 ;  /* 0x0000000204197211 */ /* 0x000fe400000f0eff */
[----:B--2---:R-:W-:-:S02]  /*3ff0*/  LEA R20, P2, R16, R10, 0x1 ;  /* 0x0000000a10147211 */ /* 0x004fc400078408ff */
[-C--:B------:R-:W-:Y:S01]  /*4000*/  LEA.HI.X.SX32 R23, R14, R2.reuse, 0x1, P1 ;  /* 0x000000020e177211 */ /* 0x080fe200008f0eff */
[C---:B------:R-:W-:Y:S01]  /*4010*/  IMAD R14, R11.reuse, 0x2, R13 ;  /* 0x000000020b0e7824 */ /* 0x040fe200078e020d */
[----:B------:R-:W-:Y:S01]  /*4020*/  LEA.HI.X.SX32 R21, R16, R2, 0x1, P2 ;  /* 0x0000000210157211 */ /* 0x000fe200010f0eff */
[----:B------:R0:W-:Y:S03]  /*4030*/  STL.64 [R1+0x60], R24 ;  /* 0x0000601801007387 */ /* 0x0001e60000100a00 */
[----:B------:R-:W-:Y:S01]  /*4040*/  LEA R4, R11, R14, 0x1 ;  /* 0x0000000e0b047211 */ /* 0x000fe200078e08ff */
[----:B------:R1:W-:Y:S04]  /*4050*/  STL.64 [R1+0x58], R22 ;  /* 0x0000581601007387 */ /* 0x0003e80000100a00 */
[----:B------:R2:W-:Y:S01]  /*4060*/  STL.64 [R1+0x50], R20 ;  /* 0x0000501401007387 */ /* 0x0005e20000100a00 */
[----:B0-----:R-:W-:-:S02]  /*4070*/  LEA R24, P0, R5, R10, 0x1 ;  /* 0x0000000a05187211 */ /* 0x001fc400078008ff */
[C---:B-1----:R-:W-:Y:S02]  /*4080*/  LEA R22, P1, R6.reuse, R10, 0x1 ;  /* 0x0000000a06167211 */ /* 0x042fe400078208ff */
[----:B------:R-:W-:Y:S01]  /*4090*/  LEA.HI.X.SX32 R25, R5, R2, 0x1, P0 ;  /* 0x0000000205197211 */ /* 0x000fe200000f0eff */
[----:B------:R-:W-:Y:S01]  /*40a0*/  IMAD R5, R11, 0x2, R4 ;  /* 0x000000020b057824 */ /* 0x000fe200078e0204 */
[C---:B--2---:R-:W-:Y:S02]  /*40b0*/  LEA R20, P2, R15.reuse, R10, 0x1 ;  /* 0x0000000a0f147211 */ /* 0x044fe400078408ff */
        /* <DEDUP_REMOVED lines=8> */
[----:B------:R-:W-:Y:S01]  /*4140*/  LOP3.LUT R15, R144, 0x10, R234, 0xfe, !PT ;  /* 0x00000010900f7812 */ /* 0x000fe200078efeea */
[----:B------:R-:W-:Y:S02]  /*4150*/  IMAD R11, R11, 0x2, R6 ;  /* 0x000000020b0b7824 */ /* 0x000fe400078e0206 */
[C---:B0-----:R-:W-:Y:S02]  /*4160*/  IMAD R24, R3.reuse, 0xb, RZ ;  /* 0x0000000b03187824 */ /* 0x041fe400078e02ff */
[----:B------:R-:W-:Y:S01]  /*4170*/  IMAD R25, R3, 0xc, RZ ;  /* 0x0000000c03197824 */ /* 0x000fe200078e02ff */
[-C--:B-1----:R-:W-:Y:S02]  /*4180*/  LEA R22, P0, R12, R10.reuse, 0x1 ;  /* 0x0000000a0c167211 */ /* 0x082fe400078008ff */
[----:B--2---:R-:W-:-:S02]  /*4190*/  LEA R20, P1, R13, R10, 0x1 ;  /* 0x0000000a0d147211 */ /* 0x004fc400078208ff */
[-C--:B------:R-:W-:Y:S02]  /*41a0*/  LEA.HI.X.SX32 R23, R12, R2.reuse, 0x1, P0 ;  /* 0x000000020c177211 */ /* 0x080fe400000f0eff */
[----:B------:R-:W-:Y:S02]  /*41b0*/  LEA.HI.X.SX32 R21, R13, R2, 0x1, P1 ;  /* 0x000000020d157211 */ /* 0x000fe400008f0eff */
[C---:B------:R-:W-:Y:S01]  /*41c0*/  LEA R12, P3, R11.reuse, R10, 0x1 ;  /* 0x0000000a0b0c7211 */ /* 0x040fe200078608ff */
[----:B------:R0:W-:Y:S03]  /*41d0*/  STL.64 [R1+0x30], R22 ;  /* 0x0000301601007387 */ /* 0x0001e60000100a00 */
[----:B------:R-:W-:Y:S01]  /*41e0*/  LEA.HI.X.SX32 R13, R11, R2, 0x1, P3 ;  /* 0x000000020b0d7211 */ /* 0x000fe200018f0eff */
[----:B------:R1:W-:Y:S04]  /*41f0*/  STL.64 [R1+0x28], R20 ;  /* 0x0000281401007387 */ /* 0x0003e80000100a00 */
[----:B------:R2:W-:Y:S01]  /*4200*/  STL.64 [R1+0x20], R16 ;  /* 0x0000201001007387 */ /* 0x0005e20000100a00 */
[----:B0-----:R-:W-:-:S02]  /*4210*/  LEA R22, P0, R4, R10, 0x1 ;  /* 0x0000000a04167211 */ /* 0x001fc400078008ff */
[----:B-1----:R-:W-:Y:S02]  /*4220*/  LEA R20, P1, R5, R10, 0x1 ;  /* 0x0000000a05147211 */ /* 0x002fe400078208ff */
[----:B------:R-:W-:Y:S01]  /*4230*/  LEA.HI.X.SX32 R23, R4, R2, 0x1, P0 ;  /* 0x0000000204177211 */ /* 0x000fe200000f0eff */
[C---:B------:R-:W-:Y:S01]  /*4240*/  IMAD R4, R3.reuse, 0x3, RZ ;  /* 0x0000000303047824 */ /* 0x040fe200078e02ff */
[C---:B--2---:R-:W-:Y:S01]  /*4250*/  LEA R16, P2, R6.reuse, R10, 0x1 ;  /* 0x0000000a06107211 */ /* 0x044fe200078408ff */
[----:B------:R-:W-:Y:S01]  /*4260*/  IMAD.WIDE R10, R3, 0x2, R156 ;  /* 0x00000002030a7825 */ /* 0x000fe200078e029c */
[-C--:B------:R-:W-:Y:S01]  /*4270*/  LEA.HI.X.SX32 R21, R5, R2.reuse, 0x1, P1 ;  /* 0x0000000205157211 */ /* 0x080fe200008f0eff */
[----:B------:R0:W-:Y:S01]  /*4280*/  STL.64 [R1+0x18], R22 ;  /* 0x0000181601007387 */ /* 0x0001e20000100a00 */
[----:B------:R-:W-:Y:S01]  /*4290*/  LEA.HI.X.SX32 R17, R6, R2, 0x1, P2 ;  /* 0x0000000206117211 */ /* 0x000fe200010f0eff */
[C---:B------:R-:W-:Y:S01]  /*42a0*/  IMAD.SHL.U32 R5, R3.reuse, 0x4, RZ ;  /* 0x0000000403057824 */ /* 0x040fe200078e00ff */
[----:B------:R-:W-:Y:S01]  /*42b0*/  SHF.L.U32 R2, R3, 0x1, RZ ;  /* 0x0000000103027819 */ /* 0x000fe200000006ff */
[----:B------:R1:W-:Y:S01]  /*42c0*/  STL.64 [R1+0x10], R20 ;  /* 0x0000101401007387 */ /* 0x0003e20000100a00 */
[----:B------:R-:W-:-:S02]  /*42d0*/  LOP3.LUT P0, RZ, R142, 0x3, RZ, 0xc0, !PT ;  /* 0x000000038eff7812 */ /* 0x000fc4000780c0ff */
[----:B------:R-:W-:Y:S01]  /*42e0*/  MOV R6, RZ ;  /* 0x000000ff00067202 */ /* 0x000fe20000000f00 */
[----:B------:R2:W-:Y:S01]  /*42f0*/  STL.64 [R1+0x8], R16 ;  /* 0x0000081001007387 */ /* 0x0005e20000100a00 */
[----:B------:R-:W-:-:S03]  /*4300*/  IMAD.WIDE R146, R2, 0x2, R154 ;  /* 0x0000000202927825 */ /* 0x000fc600078e029a */
[----:B------:R3:W-:Y:S01]  /*4310*/  STL.64 [R1], R12 ;  /* 0x0000000c01007387 */ /* 0x0007e20000100a00 */
[C---:B0-----:R-:W-:Y:S02]  /*4320*/  IMAD R22, R3.reuse, 0x9, RZ ;  /* 0x0000000903167824 */ /* 0x041fe400078e02ff */
[C---:B------:R-:W-:Y:S01]  /*4330*/  IMAD R23, R3.reuse, 0xa, RZ ;  /* 0x0000000a03177824 */ /* 0x040fe200078e02ff */
[C---:B-1----:R-:W-:Y:S01]  /*4340*/  SHF.L.U32 R21, R3.reuse, 0x3, RZ ;  /* 0x0000000303157819 */ /* 0x042fe200000006ff */
[C---:B------:R-:W-:Y:S02]  /*4350*/  IMAD R20, R3.reuse, 0x7, RZ ;  /* 0x0000000703147824 */ /* 0x040fe400078e02ff */
[C---:B--2---:R-:W-:Y:S01]  /*4360*/  IMAD R17, R3.reuse, 0x5, RZ ;  /* 0x0000000503117824 */ /* 0x044fe200078e02ff */
[----:B------:R-:W-:Y:S01]  /*4370*/  LOP3.LUT R16, R144, 0x18, R234, 0xfe, !PT ;  /* 0x0000001890107812 */ /* 0x000fe200078efeea */
[----:B---3--:R-:W-:Y:S01]  /*4380*/  IMAD.WIDE R12, R3, 0x2, R154 ;  /* 0x00000002030c7825 */ /* 0x008fe200078e029a */
[----:B------:R-:W-:-:S04]  /*4390*/  LEA R3, R143, UR6, 0x2 ;  /* 0x000000068f037c11 */ /* 0x000fc8000f8e10ff */
[----:B------:R0:W-:Y:S04]  /*43a0*/  STL.64 [R1+0x7e8], R12 ;  /* 0x0007e80c01007387 */ /* 0x0001e80000100a00 */
[----:B------:R1:W-:Y:S04]  /*43b0*/  STL.64 [R1+0x7e0], R10 ;  /* 0x0007e00a01007387 */ /* 0x0003e80000100a00 */
[----:B------:R-:W-:Y:S01]  /*43c0*/  STL.64 [R1+0x7d8], R146 ;  /* 0x0007d89201007387 */ /* 0x000fe20000100a00 */
[----:B0-----:R-:W-:Y:S02]  /*43d0*/  IMAD.MOV.U32 R12, RZ, RZ, RZ ;  /* 0x000000ffff0c7224 */ /* 0x001fe400078e00ff */
[----:B-1----:R-:W-:Y:S01]  /*43e0*/  IMAD.SHL.U32 R11, R143, 0x2, RZ ;  /* 0x000000028f0b7824 */ /* 0x002fe200078e00ff */
[----:B------:R-:W-:Y:S01]  /*43f0*/  LOP3.LUT R10, R18, 0x10, R142, 0x78, !PT ;  /* 0x00000010120a7812 */ /* 0x000fe200078e788e */
[----:B------:R-:W-:-:S03]  /*4400*/  IMAD.WIDE R142, R2, 0x2, R156 ;  /* 0x00000002028e7825 */ /* 0x000fc600078e029c */
[C---:B------:R-:W-:Y:S02]  /*4410*/  LOP3.LUT R3, R11.reuse, 0x10, RZ, 0x3c, !PT ;  /* 0x000000100b037812 */ /* 0x040fe400078e3cff */
[C---:B------:R-:W-:Y:S01]  /*4420*/  LOP3.LUT R13, R11.reuse, 0x20, RZ, 0x3c, !PT ;  /* 0x000000200b0d7812 */ /* 0x040fe200078e3cff */
[----:B------:R0:W-:Y:S01]  /*4430*/  STL.64 [R1+0x7d0], R142 ;  /* 0x0007d08e01007387 */ /* 0x0001e20000100a00 */
[C---:B------:R-:W-:Y:S02]  /*4440*/  LOP3.LUT R14, R11.reuse, 0x30, RZ, 0x3c, !PT ;  /* 0x000000300b0e7812 */ /* 0x040fe400078e3cff */
[C---:B------:R-:W-:Y:S02]  /*4450*/  LOP3.LUT R3, R11.reuse, 0x40, RZ, 0x3c, !PT ;  /* 0x000000400b037812 */ /* 0x040fe400078e3cff */
[C---:B------:R-:W-:Y:S02]  /*4460*/  LOP3.LUT R13, R11.reuse, 0x50, RZ, 0x3c, !PT ;  /* 0x000000500b0d7812 */ /* 0x040fe400078e3cff */
[----:B------:R-:W-:-:S02]  /*4470*/  LOP3.LUT R14, R11, 0x60, RZ, 0x3c, !PT ;  /* 0x000000600b0e7812 */ /* 0x000fc400078e3cff */
[----:B------:R-:W-:Y:S02]  /*4480*/  LOP3.LUT R3, R11, 0x70, RZ, 0x3c, !PT ;  /* 0x000000700b037812 */ /* 0x000fe400078e3cff */
[----:B------:R-:W-:Y:S01]  /*4490*/  LOP3.LUT R13, R234, R144, RZ, 0xfc, !PT ;  /* 0x00000090ea0d7212 */ /* 0x000fe200078efcff */
[----:B0-----:R-:W-:Y:S01]  /*44a0*/  IMAD.WIDE R142, R5, 0x2, R154 ;  /* 0x00000002058e7825 */ /* 0x001fe200078e029a */
[----:B------:R-:W-:Y:S02]  /*44b0*/  LOP3.LUT R14, R144, 0x8, R234, 0xfe, !PT ;  /* 0x00000008900e7812 */ /* 0x000fe400078efeea */
[----:B------:R-:W-:Y:S01]  /*44c0*/  LOP3.LUT R3, R10, 0x40, RZ, 0x3c, !PT ;  /* 0x000000400a037812 */ /* 0x000fe200078e3cff */
[----:B------:R-:W-:Y:S01]  /*44d0*/  IMAD.WIDE R144, R4, 0x2, R154 ;  /* 0x0000000204907825 */ /* 0x000fe200078e029a */
[----:B------:R-:W-:Y:S02]  /*44e0*/  LOP3.LUT R3, R9, 0x20, RZ, 0x3c, !PT ;  /* 0x0000002009037812 */ /* 0x000fe400078e3cff */
[----:B------:R-:W-:Y:S01]  /*44f0*/  LOP3.LUT R18, R10, 0x20, RZ, 0x3c, !PT ;  /* 0x000000200a127812 */ /* 0x000fe200078e3cff */
[----:B------:R-:W-:Y:S01]  /*4500*/  IMAD.WIDE R2, R4, 0x2, R156 ;  /* 0x0000000204027825 */ /* 0x000fe200078e029c */
[----:B------:R-:W-:Y:S01]  /*4510*/  STL.64 [R1+0x7c8], R144 ;  /* 0x0007c89001007387 */ /* 0x000fe20000100a00 */
[----:B------:R-:W-:-:S02]  /*4520*/  LOP3.LUT R18, R8, 0x40, RZ, 0x3c, !PT ;  /* 0x0000004008127812 */ /* 0x000fc400078e3cff */
[----:B------:R-:W-:Y:S01]  /*4530*/  IMAD.WIDE R4, R5, 0x2, R156 ;  /* 0x0000000205047825 */ /* 0x000fe200078e029c */
[----:B------:R0:W-:Y:S01]  /*4540*/  STL.64 [R1+0x7c0], R2 ;  /* 0x0007c00201007387 */ /* 0x0001e20000100a00 */
[----:B------:R-:W-:Y:S02]  /*4550*/  LOP3.LUT R234, R234, 0x18, RZ, 0xfc, !PT ;  /* 0x00000018eaea7812 */ /* 0x000fe400078efcff */
[----:B------:R-:W-:Y:S01]  /*4560*/  LOP3.LUT R36, R10, 0x60, RZ, 0x3c, !PT ;  /* 0x000000600a247812 */ /* 0x000fe200078e3cff */
[----:B------:R1:W-:Y:S01]  /*4570*/  STL.64 [R1+0x7b8], R142 ;  /* 0x0007b88e01007387 */ /* 0x0003e20000100a00 */
[----:B------:R-:W-:-:S03]  /*4580*/  LEA R234, R234, UR6, 0x4 ;  /* 0x00000006eaea7c11 */ /* 0x000fc6000f8e20ff */
[----:B------:R2:W-:Y:S02]  /*4590*/  STL.64 [R1+0x7b0], R4 ;  /* 0x0007b00401007387 */ /* 0x0005e40000100a00 */
[----:B------:R-:W-:Y:S02]  /*45a0*/  IMAD.IADD R242, R242, 0x1, R234 ;  /* 0x00000001f2f27824 */ /* 0x000fe400078e02ea */
[----:B0-----:R-:W-:-:S04]  /*45b0*/  IMAD.WIDE R2, R17, 0x2, R154 ;  /* 0x0000000211027825 */ /* 0x001fc800078e029a */
[----:B-1----:R-:W-:Y:S01]  /*45c0*/  IMAD.WIDE R142, R17, 0x2, R156 ;  /* 0x00000002118e7825 */ /* 0x002fe200078e029c */
[----:B------:R0:W-:Y:S03]  /*45d0*/  STL.64 [R1+0x7a8], R2 ;  /* 0x0007a80201007387 */ /* 0x0001e60000100a00 */
[C---:B--2---:R-:W-:Y:S01]  /*45e0*/  IMAD.WIDE R4, R19.reuse, 0x2, R154 ;  /* 0x0000000213047825 */ /* 0x044fe200078e029a */
[----:B------:R-:W-:Y:S04]  /*45f0*/  STL.64 [R1+0x7a0], R142 ;  /* 0x0007a08e01007387 */ /* 0x000fe80000100a00 */
[----:B------:R1:W-:Y:S01]  /*4600*/  STL.64 [R1+0x798], R4 ;  /* 0x0007980401007387 */ /* 0x0003e20000100a00 */
[----:B0-----:R-:W-:-:S04]  /*4610*/  IMAD.WIDE R2, R19, 0x2, R156 ;  /* 0x0000000213027825 */ /* 0x001fc800078e029c */
[C---:B------:R-:W-:Y:S01]  /*4620*/  IMAD.WIDE R18, R20.reuse, 0x2, R154 ;  /* 0x0000000214127825 */ /* 0x040fe200078e029a */
[----:B------:R0:W-:Y:S03]  /*4630*/  STL.64 [R1+0x790], R2 ;  /* 0x0007900201007387 */ /* 0x0001e60000100a00 */
[----:B-1----:R-:W-:Y:S01]  /*4640*/  IMAD.WIDE R4, R20, 0x2, R156 ;  /* 0x0000000214047825 */ /* 0x002fe200078e029c */
[----:B------:R1:W-:Y:S04]  /*4650*/  STL.64 [R1+0x788], R18 ;  /* 0x0007881201007387 */ /* 0x0003e80000100a00 */
[----:B------:R2:W-:Y:S01]  /*4660*/  STL.64 [R1+0x780], R4 ;  /* 0x0007800401007387 */ /* 0x0005e20000100a00 */
[----:B0-----:R-:W-:-:S04]  /*4670*/  IMAD.WIDE R2, R21, 0x2, R154 ;  /* 0x0000000215027825 */ /* 0x001fc800078e029a */
[----:B-1----:R-:W-:Y:S01]  /*4680*/  IMAD.WIDE R18, R21, 0x2, R156 ;  /* 0x0000000215127825 */ /* 0x002fe200078e029c */
[----:B------:R0:W-:Y:S03]  /*4690*/  STL.64 [R1+0x778], R2 ;  /* 0x0007780201007387 */ /* 0x0001e60000100a00 */
[C---:B--2---:R-:W-:Y:S01]  /*46a0*/  IMAD.WIDE R4, R22.reuse, 0x2, R154 ;  /* 0x0000000216047825 */ /* 0x044fe200078e029a */
[----:B------:R1:W-:Y:S04]  /*46b0*/  STL.64 [R1+0x770], R18 ;  /* 0x0007701201007387 */ /* 0x0003e80000100a00 */
[----:B------:R2:W-:Y:S01]  /*46c0*/  STL.64 [R1+0x768], R4 ;  /* 0x0007680401007387 */ /* 0x0005e20000100a00 */
[----:B0-----:R-:W-:-:S04]  /*46d0*/  IMAD.WIDE R2, R22, 0x2, R156 ;  /* 0x0000000216027825 */ /* 0x001fc800078e029c */
[C---:B-1----:R-:W-:Y:S01]  /*46e0*/  IMAD.WIDE R18, R23.reuse, 0x2, R154 ;  /* 0x0000000217127825 */ /* 0x042fe200078e029a */
[----:B------:R0:W-:Y:S03]  /*46f0*/  STL.64 [R1+0x760], R2 ;  /* 0x0007600201007387 */ /* 0x0001e60000100a00 */
[----:B--2---:R-:W-:Y:S01]  /*4700*/  IMAD.WIDE R4, R23, 0x2, R156 ;  /* 0x0000000217047825 */ /* 0x004fe200078e029c */
        /* <DEDUP_REMOVED lines=212> */
[----:B0-----:R-:W-:-:S05]  /*5450*/  IMAD.WIDE R2, R141, 0x2, R156 ;  /* 0x000000028d027825 */ /* 0x001fca00078e029c */
[----:B------:R1:W-:Y:S02]  /*5460*/  STL.64 [R1+0x400], R2 ;  /* 0x0004000201007387 */ /* 0x0003e40000100a00 */
.L_x_1:
[----:B------:R-:W2:Y:S04]  /*5470*/  LDL.64 R34, [R1+0x7e0] ;  /* 0x0007e00001227983 */ /* 0x000ea80000100a00 */
[----:B------:R-:W3:Y:S04]  /*5480*/  LDL.64 R38, [R1+0x7d0] ;  /* 0x0007d00001267983 */ /* 0x000ee80000100a00 */
[----:B------:R-:W4:Y:S04]  /*5490*/  LDL.64 R26, [R1+0x7c8] ;  /* 0x0007c800011a7983 */ /* 0x000f280000100a00 */
[----:B------:R-:W5:Y:S04]  /*54a0*/  LDL.64 R28, [R1+0x7a8] ;  /* 0x0007a800011c7983 */ /* 0x000f680000100a00 */
[----:B-1----:R-:W5:Y:S04]  /*54b0*/  LDL.64 R2, [R1+0x7e8] ;  /* 0x0007e80001027983 */ /* 0x002f680000100a00 */
[----:B------:R-:W5:Y:S04]  /*54c0*/  LDL.64 R20, [R1+0x7d8] ;  /* 0x0007d80001147983 */ /* 0x000f680000100a00 */
[----:B------:R-:W5:Y:S04]  /*54d0*/  LDL.64 R24, [R1+0x7c0] ;  /* 0x0007c00001187983 */ /* 0x000f680000100a00 */
[----:B------:R-:W5:Y:S04]  /*54e0*/  LDL.64 R36, [R1+0x7b0] ;  /* 0x0007b00001247983 */ /* 0x000f680000100a00 */
[----:B------:R-:W5:Y:S04]  /*54f0*/  LDL.64 R32, [R1+0x7a0] ;  /* 0x0007a00001207983 */ /* 0x000f680000100a00 */
[----:B------:R-:W5:Y:S04]  /*5500*/  LDL.64 R22, [R1+0x7b8] ;  /* 0x0007b80001167983 */ /* 0x000f680000100a00 */
[----:B------:R-:W5:Y:S01]  /*5510*/  LDL.64 R42, [R1+0x788] ;  /* 0x00078800012a7983 */ /* 0x000f620000100a00 */
[----:B------:R-:W-:-:S03]  /*5520*/  IMAD.WIDE R18, R12, 0x2, R154 ;  /* 0x000000020c127825 */ /* 0x000fc600078e029a */
[----:B------:R-:W5:Y:S04]  /*5530*/  LDL.64 R116, [R1+0x790] ;  /* 0x0007900001747983 */ /* 0x000f680000100a00 */
[----:B------:R-:W5:Y:S04]  /*5540*/  LDL.64 R30, [R1+0x798] ;  /* 0x00079800011e7983 */ /* 0x000f680000100a00 */
[----:B------:R3:W5:Y:S01]  /*5550*/  LDG.E.U16 R173, desc[UR10][R18.64] ;  /* 0x0000000a12ad7981 */ /* 0x000762000c1e1500 */
[----:B------:R-:W-:-:S03]  /*5560*/  IMAD.WIDE R4, R12, 0x2, R156 ;  /* 0x000000020c047825 */ /* 0x000fc600078e029c */
[----:B------:R-:W5:Y:S04]  /*5570*/  LDL.64 R46, [R1+0x770] ;  /* 0x00077000012e7983 */ /* 0x000f680000100a00 */
[----:B------:R4:W5:Y:S04]  /*5580*/  LDG.E.U16 R171, desc[UR10][R4.64] ;  /* 0x0000000a04ab7981 */ /* 0x000968000c1e1500 */
[----:B------:R-:W5:Y:S04]  /*5590*/  LDL.64 R44, [R1+0x740] ;  /* 0x00074000012c7983 */ /* 0x000f680000100a00 */
        /* <DEDUP_REMOVED lines=36> */
[----:B------:R-:W5:Y:S01]  /*57e0*/  LDL.64 R218, [R1+0x400] ;  /* 0x0004000001da7983 */ /* 0x000f620000100a00 */
[----:B--2---:R-:W-:-:S03]  /*57f0*/  IMAD.WIDE R144, R12, 0x2, R34 ;  /* 0x000000020c907825 */ /* 0x004fc600078e0222 */
[----:B------:R-:W2:Y:S01]  /*5800*/  LDL.64 R34, [R1+0x780] ;  /* 0x0007800001227983 */ /* 0x000ea20000100a00 */
[----:B---3--:R-:W-:-:S03]  /*5810*/  IMAD.WIDE R18, R12, 0x2, R38 ;  /* 0x000000020c127825 */ /* 0x008fc600078e0226 */
[----:B------:R-:W3:Y:S01]  /*5820*/  LDL.64 R38, [R1+0x778] ;  /* 0x0007780001267983 */ /* 0x000ee20000100a00 */
[----:B----4-:R-:W-:-:S03]  /*5830*/  IMAD.WIDE R4, R12, 0x2, R26 ;  /* 0x000000020c047825 */ /* 0x010fc600078e021a */
[----:B------:R-:W4:Y:S04]  /*5840*/  LDL.64 R26, [R1+0x768] ;  /* 0x00076800011a7983 */ /* 0x000f280000100a00 */
[----:B------:R0:W4:Y:S01]  /*5850*/  LDG.E.U16 R134, desc[UR10][R18.64] ;  /* 0x0000000a12867981 */ /* 0x000122000c1e1500 */
[----:B-----5:R-:W-:-:S03]  /*5860*/  IMAD.WIDE R2, R12, 0x2, R2 ;  /* 0x000000020c027825 */ /* 0x020fc600078e0202 */
[----:B------:R-:W5:Y:S01]  /*5870*/  LDG.E.U16 R125, desc[UR10][R4.64] ;  /* 0x0000000a047d7981 */ /* 0x000f62000c1e1500 */
[----:B------:R-:W-:-:S03]  /*5880*/  IMAD.WIDE R20, R12, 0x2, R20 ;  /* 0x000000020c147825 */ /* 0x000fc600078e0214 */
[----:B------:R1:W5:Y:S01]  /*5890*/  LDG.E.U16 R169, desc[UR10][R2.64] ;  /* 0x0000000a02a97981 */ /* 0x000362000c1e1500 */
[----:B0-----:R-:W-:-:S03]  /*58a0*/  IMAD.WIDE R18, R12, 0x2, R28 ;  /* 0x000000020c127825 */ /* 0x001fc600078e021c */
[----:B------:R-:W5:Y:S04]  /*58b0*/  LDL.64 R28, [R1+0x750] ;  /* 0x00075000011c7983 */ /* 0x000f680000100a00 */
[----:B------:R0:W5:Y:S01]  /*58c0*/  LDG.E.U16 R135, desc[UR10][R20.64] ;  /* 0x0000000a14877981 */ /* 0x000162000c1e1500 */
[----:B-1----:R-:W-:-:S03]  /*58d0*/  IMAD.WIDE R2, R12, 0x2, R24 ;  /* 0x000000020c027825 */ /* 0x002fc600078e0218 */
[----:B------:R-:W5:Y:S01]  /*58e0*/  LDL.64 R24, [R1+0x760] ;  /* 0x0007600001187983 */ /* 0x000f620000100a00 */
[----:B------:R-:W-:-:S03]  /*58f0*/  IMAD.WIDE R4, R12, 0x2, R32 ;  /* 0x000000020c047825 */ /* 0x000fc600078e0220 */
[----:B------:R-:W5:Y:S01]  /*5900*/  LDL.64 R32, [R1+0x738] ;  /* 0x0007380001207983 */ /* 0x000f620000100a00 */
[----:B0-----:R-:W-:-:S03]  /*5910*/  IMAD.WIDE R20, R12, 0x2, R36 ;  /* 0x000000020c147825 */ /* 0x001fc600078e0224 */
[----:B------:R-:W5:Y:S01]  /*5920*/  LDL.64 R36, [R1+0x758] ;  /* 0x0007580001247983 */ /* 0x000f620000100a00 */
[----:B------:R-:W-:-:S03]  /*5930*/  IMAD.WIDE R22, R12, 0x2, R22 ;  /* 0x000000020c167825 */ /* 0x000fc600078e0216 */
[----:B------:R0:W5:Y:S04]  /*5940*/  LDG.E.U16 R114, desc[UR10][R20.64] ;  /* 0x0000000a14727981 */ /* 0x000168000c1e1500 */
[----:B------:R1:W5:Y:S04]  /*5950*/  LDG.E.U16 R115, desc[UR10][R22.64] ;  /* 0x0000000a16737981 */ /* 0x000368000c1e1500 */
[----:B------:R1:W5:Y:S01]  /*5960*/  LDG.E.U16 R124, desc[UR10][R2.64] ;  /* 0x0000000a027c7981 */ /* 0x000362000c1e1500 */
[----:B0-----:R-:W-:-:S03]  /*5970*/  IMAD.WIDE R20, R12, 0x2, R42 ;  /* 0x000000020c147825 */ /* 0x001fc600078e022a */
[----:B------:R-:W5:Y:S01]  /*5980*/  LDL.64 R42, [R1+0x730] ;  /* 0x00073000012a7983 */ /* 0x000f620000100a00 */
[----:B-1----:R-:W-:-:S03]  /*5990*/  IMAD.WIDE R22, R12, 0x2, R116 ;  /* 0x000000020c167825 */ /* 0x002fc600078e0274 */
[----:B------:R-:W5:Y:S01]  /*59a0*/  LDG.E.U16 R41, desc[UR10][R18.64] ;  /* 0x0000000a12297981 */ /* 0x000f62000c1e1500 */
[----:B------:R-:W-:-:S03]  /*59b0*/  IMAD.WIDE R2, R12, 0x2, R30 ;  /* 0x000000020c027825 */ /* 0x000fc600078e021e */
[----:B------:R-:W5:Y:S04]  /*59c0*/  LDL.64 R116, [R1+0x710] ;  /* 0x0007100001747983 */ /* 0x000f680000100a00 */
[----:B------:R-:W5:Y:S04]  /*59d0*/  LDG.E.U16 R31, desc[UR10][R2.64] ;  /* 0x0000000a021f7981 */ /* 0x000f68000c1e1500 */
[----:B------:R0:W5:Y:S04]  /*59e0*/  LDG.E.U16 R40, desc[UR10][R4.64] ;  /* 0x0000000a04287981 */ /* 0x000168000c1e1500 */
[----:B------:R-:W5:Y:S04]  /*59f0*/  LDG.E.U16 R21, desc[UR10][R20.64] ;  /* 0x0000000a14157981 */ /* 0x000f68000c1e1500 */
[----:B------:R-:W5:Y:S01]  /*5a00*/  LDG.E.U16 R30, desc[UR10][R22.64] ;  /* 0x0000000a161e7981 */ /* 0x000f62000c1e1500 */
[----:B0-----:R-:W-:-:S03]  /*5a10*/  IMAD.WIDE R4, R12, 0x2, R46 ;  /* 0x000000020c047825 */ /* 0x001fc600078e022e */
[----:B------:R-:W5:Y:S04]  /*5a20*/  LDL.64 R46, [R1+0x708] ;  /* 0x00070800012e7983 */ /* 0x000f680000100a00 */
[----:B------:R0:W5:Y:S04]  /*5a30*/  LDG.E.U16 R151, desc[UR10][R4.64] ;  /* 0x0000000a04977981 */ /* 0x000168000c1e1500 */
[----:B------:R-:W5:Y:S01]  /*5a40*/  LDG.E.U16 R144, desc[UR10][R144.64] ;  /* 0x0000000a90907981 */ /* 0x000f62000c1e1500 */
[----:B--2---:R-:W-:-:S03]  /*5a50*/  IMAD.WIDE R18, R12, 0x2, R34 ;  /* 0x000000020c127825 */ /* 0x004fc600078e0222 */
[----:B------:R-:W2:Y:S01]  /*5a60*/  LDL.64 R34, [R1+0x728] ;  /* 0x0007280001227983 */ /* 0x000ea20000100a00 */
[----:B---3--:R-:W-:-:S03]  /*5a70*/  IMAD.WIDE R2, R12, 0x2, R38 ;  /* 0x000000020c027825 */ /* 0x008fc600078e0226 */
[----:B------:R-:W3:Y:S01]  /*5a80*/  LDL.64 R38, [R1+0x720] ;  /* 0x0007200001267983 */ /* 0x000ee20000100a00 */
[----:B----4-:R-:W-:-:S03]  /*5a90*/  IMAD.WIDE R26, R12, 0x2, R26 ;  /* 0x000000020c1a7825 */ /* 0x010fc600078e021a */
[----:B------:R5:W4:Y:S04]  /*5aa0*/  LDG.E.U16 R20, desc[UR10][R18.64] ;  /* 0x0000000a12147981 */ /* 0x000b28000c1e1500 */
[----:B------:R1:W4:Y:S01]  /*5ab0*/  LDG.E.U16 R143, desc[UR10][R26.64] ;  /* 0x0000000a1a8f7981 */ /* 0x000322000c1e1500 */
[----:B0-----:R-:W-:-:S03]  /*5ac0*/  IMAD.WIDE R4, R12, 0x2, R112 ;  /* 0x000000020c047825 */ /* 0x001fc600078e0270 */
[----:B------:R-:W4:Y:S04]  /*5ad0*/  LDG.E.U16 R2, desc[UR10][R2.64] ;  /* 0x0000000a02027981 */ /* 0x000f28000c1e1500 */
[----:B------:R-:W4:Y:S01]  /*5ae0*/  LDG.E.U16 R123, desc[UR10][R4.64] ;  /* 0x0000000a047b7981 */ /* 0x000f22000c1e1500 */
[----:B-----5:R-:W-:-:S03]  /*5af0*/  IMAD.WIDE R18, R12, 0x2, R28 ;  /* 0x000000020c127825 */ /* 0x020fc600078e021c */
[----:B------:R-:W5:Y:S01]  /*5b00*/  LDL.64 R28, [R1+0x6f8] ;  /* 0x0006f800011c7983 */ /* 0x000f620000100a00 */
[----:B-1----:R-:W-:-:S03]  /*5b10*/  IMAD.WIDE R26, R12, 0x2, R44 ;  /* 0x000000020c1a7825 */ /* 0x002fc600078e022c */
[----:B------:R-:W4:Y:S01]  /*5b20*/  LDL.64 R44, [R1+0x6e0] ;  /* 0x0006e000012c7983 */ /* 0x000f220000100a00 */
[----:B------:R-:W-:-:S03]  /*5b30*/  IMAD.WIDE R24, R12, 0x2, R24 ;  /* 0x000000020c187825 */ /* 0x000fc600078e0218 */
[----:B------:R-:W4:Y:S04]  /*5b40*/  LDG.E.U16 R132, desc[UR10][R18.64] ;  /* 0x0000000a12847981 */ /* 0x000f28000c1e1500 */
[----:B------:R0:W4:Y:S01]  /*5b50*/  LDG.E.U16 R142, desc[UR10][R24.64] ;  /* 0x0000000a188e7981 */ /* 0x000122000c1e1500 */
[----:B------:R-:W-:-:S03]  /*5b60*/  IMAD.WIDE R22, R12, 0x2, R36 ;  /* 0x000000020c167825 */ /* 0x000fc600078e0224 */
[----:B------:R-:W4:Y:S04]  /*5b70*/  LDL.64 R36, [R1+0x700] ;  /* 0x0007000001247983 */ /* 0x000f280000100a00 */
[----:B------:R1:W4:Y:S01]  /*5b80*/  LDG.E.U16 R133, desc[UR10][R22.64] ;  /* 0x0000000a16857981 */ /* 0x000322000c1e1500 */
[----:B0-----:R-:W-:-:S03]  /*5b90*/  IMAD.WIDE R24, R12, 0x2, R32 ;  /* 0x000000020c187825 */ /* 0x001fc600078e0220 */
[----:B------:R-:W4:Y:S04]  /*5ba0*/  LDL.64 R32, [R1+0x6f0] ;  /* 0x0006f00001207983 */ /* 0x000f280000100a00 */
[----:B------:R0:W4:Y:S01]  /*5bb0*/  LDG.E.U16 R113, desc[UR10][R24.64] ;  /* 0x0000000a18717981 */ /* 0x000122000c1e1500 */
[----:B-1----:R-:W-:-:S03]  /*5bc0*/  IMAD.WIDE R22, R12, 0x2, R42 ;  /* 0x000000020c167825 */ /* 0x002fc600078e022a */
[----:B------:R-:W4:Y:S04]  /*5bd0*/  LDL.64 R42, [R1+0x6d8] ;  /* 0x0006d800012a7983 */ /* 0x000f280000100a00 */
[----:B------:R1:W4:Y:S01]  /*5be0*/  LDG.E.U16 R122, desc[UR10][R26.64] ;  /* 0x0000000a1a7a7981 */ /* 0x000322000c1e1500 */
[----:B0-----:R-:W-:-:S03]  /*5bf0*/  IMAD.WIDE R24, R12, 0x2, R116 ;  /* 0x000000020c187825 */ /* 0x001fc600078e0274 */
[----:B------:R-:W4:Y:S04]  /*5c00*/  LDL.64 R116, [R1+0x6b8] ;  /* 0x0006b80001747983 */ /* 0x000f280000100a00 */
[----:B------:R-:W4:Y:S01]  /*5c10*/  LDG.E.U16 R112, desc[UR10][R22.64] ;  /* 0x0000000a16707981 */ /* 0x000f22000c1e1500 */
[----:B-1----:R-:W-:-:S03]  /*5c20*/  IMAD.WIDE R26, R12, 0x2, R118 ;  /* 0x000000020c1a7825 */ /* 0x002fc600078e0276 */
[----:B------:R-:W4:Y:S01]  /*5c30*/  LDL.64 R118, [R1+0x690] ;  /* 0x0006900001767983 */ /* 0x000f220000100a00 */
[----:B--2---:R-:W-:-:S03]  /*5c40*/  IMAD.WIDE R18, R12, 0x2, R34 ;  /* 0x000000020c127825 */ /* 0x004fc600078e0222 */
[----:B------:R-:W2:Y:S01]  /*5c50*/  LDL.64 R34, [R1+0x6d0] ;  /* 0x0006d00001227983 */ /* 0x000ea20000100a00 */
[----:B---3--:R-:W-:-:S03]  /*5c60*/  IMAD.WIDE R4, R12, 0x2, R38 ;  /* 0x000000020c047825 */ /* 0x008fc600078e0226 */
[----:B------:R0:W3:Y:S04]  /*5c70*/  LDG.E.U16 R39, desc[UR10][R18.64] ;  /* 0x0000000a12277981 */ /* 0x0000e8000c1e1500 */
[----:B------:R5:W3:Y:S01]  /*5c80*/  LDG.E.U16 R38, desc[UR10][R4.64] ;  /* 0x0000000a04267981 */ /* 0x000ae2000c1e1500 */
[----:B0-----:R-:W-:-:S03]  /*5c90*/  IMAD.WIDE R18, R12, 0x2, R46 ;  /* 0x000000020c127825 */ /* 0x001fc600078e022e */
[----:B------:R-:W3:Y:S04]  /*5ca0*/  LDL.64 R46, [R1+0x6b0] ;  /* 0x0006b000012e7983 */ /* 0x000ee80000100a00 */
[----:B------:R-:W3:Y:S01]  /*5cb0*/  LDG.E.U16 R19, desc[UR10][R18.64] ;  /* 0x0000000a12137981 */ /* 0x000ee2000c1e1500 */
[----:B-----5:R-:W-:-:S03]  /*5cc0*/  IMAD.WIDE R4, R12, 0x2, R28 ;  /* 0x000000020c047825 */ /* 0x020fc600078e021c */
[----:B------:R4:W5:Y:S04]  /*5cd0*/  LDG.E.U16 R28, desc[UR10][R24.64] ;  /* 0x0000000a181c7981 */ /* 0x000968000c1e1500 */
[----:B------:R0:W5:Y:S04]  /*5ce0*/  LDG.E.U16 R29, desc[UR10][R26.64] ;  /* 0x0000000a1a1d7981 */ /* 0x000168000c1e1500 */
[----:B------:R-:W5:Y:S01]  /*5cf0*/  LDG.E.U16 R150, desc[UR10][R4.64] ;  /* 0x0000000a04967981 */ /* 0x000f62000c1e1500 */
[----:B----4-:R-:W-:-:S03]  /*5d00*/  IMAD.WIDE R24, R12, 0x2, R44 ;  /* 0x000000020c187825 */ /* 0x010fc600078e022c */
[----:B------:R-:W4:Y:S01]  /*5d10*/  LDL.64 R44, [R1+0x688] ;  /* 0x00068800012c7983 */ /* 0x000f220000100a00 */
[----:B------:R-:W-:-:S03]  /*5d20*/  IMAD.WIDE R22, R12, 0x2, R36 ;  /* 0x000000020c167825 */ /* 0x000fc600078e0224 */
[----:B------:R-:W5:Y:S01]  /*5d30*/  LDL.64 R36, [R1+0x6a8] ;  /* 0x0006a80001247983 */ /* 0x000f620000100a00 */
[----:B0-----:R-:W-:-:S03]  /*5d40*/  IMAD.WIDE R26, R12, 0x2, R128 ;  /* 0x000000020c1a7825 */ /* 0x001fc600078e0280 */
[----:B------:R0:W5:Y:S01]  /*5d50*/  LDG.E.U16 R18, desc[UR10][R22.64] ;  /* 0x0000000a16127981 */ /* 0x000162000c1e1500 */
[----:B------:R-:W-:-:S03]  /*5d60*/  IMAD.WIDE R32, R12, 0x2, R32 ;  /* 0x000000020c207825 */ /* 0x000fc600078e0220 */
[----:B------:R1:W5:Y:S04]  /*5d70*/  LDG.E.U16 R141, desc[UR10][R26.64] ;  /* 0x0000000a1a8d7981 */ /* 0x000368000c1e1500 */
[----:B------:R1:W5:Y:S01]  /*5d80*/  LDG.E.U16 R149, desc[UR10][R32.64] ;  /* 0x0000000a20957981 */ /* 0x000362000c1e1500 */
[----:B0-----:R-:W-:-:S03]  /*5d90*/  IMAD.WIDE R22, R12, 0x2, R42 ;  /* 0x000000020c167825 */ /* 0x001fc600078e022a */
[----:B------:R-:W5:Y:S01]  /*5da0*/  LDL.64 R42, [R1+0x678] ;  /* 0x00067800012a7983 */ /* 0x000f620000100a00 */
[----:B-1----:R-:W-:-:S03]  /*5db0*/  IMAD.WIDE R26, R12, 0x2, R120 ;  /* 0x000000020c1a7825 */ /* 0x002fc600078e0278 */
[----:B------:R0:W5:Y:S01]  /*5dc0*/  LDG.E.U16 R140, desc[UR10][R24.64] ;  /* 0x0000000a188c7981 */ /* 0x000162000c1e1500 */
[----:B------:R-:W-:-:S03]  /*5dd0*/  IMAD.WIDE R32, R12, 0x2, R126 ;  /* 0x000000020c207825 */ /* 0x000fc600078e027e */
[----:B------:R-:W5:Y:S04]  /*5de0*/  LDL.64 R126, [R1+0x660] ;  /* 0x00066000017e7983 */ /* 0x000f680000100a00 */
[----:B------:R-:W5:Y:S01]  /*5df0*/  LDL.64 R128, [R1+0x668] ;  /* 0x0006680001807983 */ /* 0x000f620000100a00 */
[----:B0-----:R-:W-:-:S03]  /*5e00*/  IMAD.WIDE R24, R12, 0x2, R116 ;  /* 0x000000020c187825 */ /* 0x001fc600078e0274 */
[----:B------:R-:W5:Y:S04]  /*5e10*/  LDL.64 R116, [R1+0x658] ;  /* 0x0006580001747983 */ /* 0x000f680000100a00 */
[----:B------:R0:W5:Y:S04]  /*5e20*/  LDG.E.U16 R120, desc[UR10][R26.64] ;  /* 0x0000000a1a787981 */ /* 0x000168000c1e1500 */
[----:B------:R3:W5:Y:S04]  /*5e30*/  LDG.E.U16 R131, desc[UR10][R22.64] ;  /* 0x0000000a16837981 */ /* 0x000768000c1e1500 */
[----:B------:R-:W5:Y:S01]  /*5e40*/  LDG.E.U16 R121, desc[UR10][R32.64] ;  /* 0x0000000a20797981 */ /* 0x000f62000c1e1500 */
[----:B0-----:R-:W-:-:S03]  /*5e50*/  IMAD.WIDE R26, R12, 0x2, R136 ;  /* 0x000000020c1a7825 */ /* 0x001fc600078e0288 */
[----:B------:R-:W5:Y:S04]  /*5e60*/  LDL.64 R136, [R1+0x640] ;  /* 0x0006400001887983 */ /* 0x000f680000100a00 */
[----:B------:R-:W5:Y:S01]  /*5e70*/  LDG.E.U16 R27, desc[UR10][R26.64] ;  /* 0x0000000a1a1b7981 */ /* 0x000f62000c1e1500 */
[----:B--2---:R-:W-:-:S03]  /*5e80*/  IMAD.WIDE R4, R12, 0x2, R34 ;  /* 0x000000020c047825 */ /* 0x004fc600078e0222 */
[----:B------:R-:W2:Y:S01]  /*5e90*/  LDL.64 R34, [R1+0x670] ;  /* 0x0006700001227983 */ /* 0x000ea20000100a00 */
[----:B---3--:R-:W-:-:S03]  /*5ea0*/  IMAD.WIDE R22, R12, 0x2, R46 ;  /* 0x000000020c167825 */ /* 0x008fc600078e022e */
[----:B------:R-:W3:Y:S04]  /*5eb0*/  LDG.E.U16 R130, desc[UR10][R4.64] ;  /* 0x0000000a04827981 */ /* 0x000ee8000c1e1500 */
[----:B------:R0:W3:Y:S04]  /*5ec0*/  LDG.E.U16 R47, desc[UR10][R24.64] ;  /* 0x0000000a182f7981 */ /* 0x0000e8000c1e1500 */
[----:B------:R4:W3:Y:S01]  /*5ed0*/  LDG.E.U16 R46, desc[UR10][R22.64] ;  /* 0x0000000a162e7981 */ /* 0x0008e2000c1e1500 */
[----:B0-----:R-:W-:-:S03]  /*5ee0*/  IMAD.WIDE R24, R12, 0x2, R118 ;  /* 0x000000020c187825 */ /* 0x001fc600078e0276 */
[----:B------:R-:W3:Y:S01]  /*5ef0*/  LDL.64 R118, [R1+0x638] ;  /* 0x0006380001767983 */ /* 0x000ee20000100a00 */
[----:B----4-:R-:W-:-:S03]  /*5f00*/  IMAD.WIDE R22, R12, 0x2, R44 ;  /* 0x000000020c167825 */ /* 0x010fc600078e022c */
[----:B------:R0:W4:Y:S04]  /*5f10*/  LDG.E.U16 R26, desc[UR10][R24.64] ;  /* 0x0000000a181a7981 */ /* 0x000128000c1e1500 */
[----:B------:R-:W4:Y:S01]  /*5f20*/  LDL.64 R44, [R1+0x630] ;  /* 0x00063000012c7983 */ /* 0x000f220000100a00 */
[----:B------:R-:W-:-:S03]  /*5f30*/  IMAD.WIDE R32, R12, 0x2, R146 ;  /* 0x000000020c207825 */ /* 0x000fc600078e0292 */
[----:B------:R-:W4:Y:S01]  /*5f40*/  LDG.E.U16 R17, desc[UR10][R22.64] ;  /* 0x0000000a16117981 */ /* 0x000f22000c1e1500 */
[----:B-----5:R-:W-:-:S03]  /*5f50*/  IMAD.WIDE R4, R12, 0x2, R36 ;  /* 0x000000020c047825 */ /* 0x020fc600078e0224 */
[----:B------:R1:W5:Y:S04]  /*5f60*/  LDG.E.U16 R36, desc[UR10][R32.64] ;  /* 0x0000000a20247981 */ /* 0x000368000c1e1500 */
[----:B------:R-:W5:Y:S01]  /*5f70*/  LDG.E.U16 R37, desc[UR10][R4.64] ;  /* 0x0000000a04257981 */ /* 0x000f62000c1e1500 */
[----:B------:R-:W-:-:S05]  /*5f80*/  IMAD.WIDE R42, R12, 0x2, R42 ;  /* 0x000000020c2a7825 */ /* 0x000fca00078e022a */
[----:B------:R1:W5:Y:S01]  /*5f90*/  LDG.E.U16 R148, desc[UR10][R42.64] ;  /* 0x0000000a2a947981 */ /* 0x000362000c1e1500 */
[----:B0-----:R-:W-:-:S03]  /*5fa0*/  IMAD.WIDE R24, R12, 0x2, R126 ;  /* 0x000000020c187825 */ /* 0x001fc600078e027e */
[----:B------:R-:W5:Y:S01]  /*5fb0*/  LDL.64 R126, [R1+0x600] ;  /* 0x00060000017e7983 */ /* 0x000f620000100a00 */
[----:B-1----:R-:W-:-:S04]  /*5fc0*/  IMAD.WIDE R32, R12, 0x2, R128 ;  /* 0x000000020c207825 */ /* 0x002fc800078e0280 */
[C---:B------:R-:W-:Y:S02]  /*5fd0*/  IMAD.WIDE R22, R12.reuse, 0x2, R116 ;  /* 0x000000020c167825 */ /* 0x040fe400078e0274 */
[----:B------:R-:W5:Y:S02]  /*5fe0*/  LDL.64 R116, [R1+0x5f8] ;  /* 0x0005f80001747983 */ /* 0x000f640000100a00 */
[C---:B------:R-:W-:Y:S02]  /*5ff0*/  IMAD.WIDE R42, R12.reuse, 0x2, R152 ;  /* 0x000000020c2a7825 */ /* 0x040fe400078e0298 */
[----:B------:R-:W5:Y:S02]  /*6000*/  LDL.64 R152, [R1+0x5e8] ;  /* 0x0005e80001987983 */ /* 0x000f640000100a00 */
[C---:B------:R-:W-:Y:S02]  /*6010*/  IMAD.WIDE R4, R12.reuse, 0x2, R138 ;  /* 0x000000020c047825 */ /* 0x040fe400078e028a */
[----:B------:R0:W5:Y:S04]  /*6020*/  LDG.E.U16 R139, desc[UR10][R32.64] ;  /* 0x0000000a208b7981 */ /* 0x000168000c1e1500 */
[----:B------:R1:W5:Y:S04]  /*6030*/  LDG.E.U16 R128, desc[UR10][R42.64] ;  /* 0x0000000a2a807981 */ /* 0x000368000c1e1500 */
[----:B------:R-:W5:Y:S01]  /*6040*/  LDG.E.U16 R138, desc[UR10][R24.64] ;  /* 0x0000000a188a7981 */ /* 0x000f62000c1e1500 */
[----:B0-----:R-:W-:-:S03]  /*6050*/  IMAD.WIDE R32, R12, 0x2, R136 ;  /* 0x000000020c207825 */ /* 0x001fc600078e0288 */
[----:B------:R-:W5:Y:S01]  /*6060*/  LDL.64 R136, [R1+0x5e0] ;  /* 0x0005e00001887983 */ /* 0x000f620000100a00 */
[----:B-1----:R-:W-:-:S03]  /*6070*/  IMAD.WIDE R42, R12, 0x2, R162 ;  /* 0x000000020c2a7825 */ /* 0x002fc600078e02a2 */
[----:B------:R-:W5:Y:S04]  /*6080*/  LDL.64 R162, [R1+0x5c0] ;  /* 0x0005c00001a27983 */ /* 0x000f680000100a00 */
[----:B------:R-:W5:Y:S04]  /*6090*/  LDG.E.U16 R129, desc[UR10][R22.64] ;  /* 0x0000000a16817981 */ /* 0x000f68000c1e1500 */
[----:B------:R-:W5:Y:S01]  /*60a0*/  LDG.E.U16 R5, desc[UR10][R4.64] ;  /* 0x0000000a04057981 */ /* 0x000f62000c1e1500 */
[----:B--2---:R-:W-:-:S05]  /*60b0*/  IMAD.WIDE R34, R12, 0x2, R34 ;  /* 0x000000020c227825 */ /* 0x004fca00078e0222 */
[----:B------:R0:W2:Y:S02]  /*60c0*/  LDG.E.U16 R147, desc[UR10][R34.64] ;  /* 0x0000000a22937981 */ /* 0x0000a4000c1e1500 */
[C---:B0-----:R-:W-:Y:S02]  /*60d0*/  IMAD.WIDE R34, R12.reuse, 0x2, R164 ;  /* 0x000000020c227825 */ /* 0x041fe400078e02a4 */
[----:B------:R-:W2:Y:S02]  /*60e0*/  LDL.64 R164, [R1+0x5c8] ;  /* 0x0005c80001a47983 */ /* 0x000ea40000100a00 */
[C---:B---3--:R-:W-:Y:S02]  /*60f0*/  IMAD.WIDE R24, R12.reuse, 0x2, R118 ;  /* 0x000000020c187825 */ /* 0x048fe400078e0276 */
[----:B------:R0:W3:Y:S04]  /*6100*/  LDG.E.U16 R118, desc[UR10][R32.64] ;  /* 0x0000000a20767981 */ /* 0x0000e8000c1e1500 */
[----:B------:R1:W3:Y:S01]  /*6110*/  LDG.E.U16 R119, desc[UR10][R34.64] ;  /* 0x0000000a22777981 */ /* 0x0002e2000c1e1500 */
[----:B0-----:R-:W-:-:S03]  /*6120*/  IMAD.WIDE R32, R12, 0x2, R174 ;  /* 0x000000020c207825 */ /* 0x001fc600078e02ae */
[----:B------:R-:W3:Y:S01]  /*6130*/  LDL.64 R174, [R1+0x5a8] ;  /* 0x0005a80001ae7983 */ /* 0x000ee20000100a00 */
[----:B----4-:R-:W-:-:S03]  /*6140*/  IMAD.WIDE R22, R12, 0x2, R44 ;  /* 0x000000020c167825 */ /* 0x010fc600078e022c */
[----:B------:R0:W4:Y:S01]  /*6150*/  LDG.E.U16 R45, desc[UR10][R24.64] ;  /* 0x0000000a182d7981 */ /* 0x000122000c1e1500 */
[----:B-1----:R-:W-:-:S03]  /*6160*/  IMAD.WIDE R34, R12, 0x2, R180 ;  /* 0x000000020c227825 */ /* 0x002fc600078e02b4 */
[----:B------:R-:W4:Y:S04]  /*6170*/  LDL.64 R180, [R1+0x580] ;  /* 0x0005800001b47983 */ /* 0x000f280000100a00 */
[----:B------:R-:W4:Y:S01]  /*6180*/  LDG.E.U16 R35, desc[UR10][R34.64] ;  /* 0x0000000a22237981 */ /* 0x000f22000c1e1500 */
[----:B0-----:R-:W-:-:S03]  /*6190*/  IMAD.WIDE R24, R12, 0x2, R176 ;  /* 0x000000020c187825 */ /* 0x001fc600078e02b0 */
[----:B------:R-:W4:Y:S01]  /*61a0*/  LDL.64 R176, [R1+0x5b8] ;  /* 0x0005b80001b07983 */ /* 0x000f220000100a00 */
[----:B-----5:R-:W-:-:S03]  /*61b0*/  IMAD.WIDE R126, R12, 0x2, R126 ;  /* 0x000000020c7e7825 */ /* 0x020fc600078e027e */
[----:B------:R0:W5:Y:S04]  /*61c0*/  LDG.E.U16 R44, desc[UR10][R22.64] ;  /* 0x0000000a162c7981 */ /* 0x000168000c1e1500 */
[----:B------:R1:W5:Y:S01]  /*61d0*/  LDG.E.U16 R34, desc[UR10][R42.64] ;  /* 0x0000000a2a227981 */ /* 0x000362000c1e1500 */
[----:B------:R-:W-:-:S03]  /*61e0*/  IMAD.WIDE R116, R12, 0x2, R116 ;  /* 0x000000020c747825 */ /* 0x000fc600078e0274 */
[----:B------:R-:W5:Y:S01]  /*61f0*/  LDG.E.U16 R25, desc[UR10][R24.64] ;  /* 0x0000000a18197981 */ /* 0x000f62000c1e1500 */
[----:B0-----:R-:W-:-:S03]  /*6200*/  IMAD.WIDE R22, R12, 0x2, R160 ;  /* 0x000000020c167825 */ /* 0x001fc600078e02a0 */
[----:B------:R0:W5:Y:S01]  /*6210*/  LDG.E.U16 R3, desc[UR10][R126.64] ;  /* 0x0000000a7e037981 */ /* 0x000162000c1e1500 */
[----:B-1----:R-:W-:-:S03]  /*6220*/  IMAD.WIDE R42, R12, 0x2, R158 ;  /* 0x000000020c2a7825 */ /* 0x002fc600078e029e */
[----:B------:R-:W5:Y:S04]  /*6230*/  LDL.64 R160, [R1+0x5b0] ;  /* 0x0005b00001a07983 */ /* 0x000f680000100a00 */
[----:B------:R-:W5:Y:S04]  /*6240*/  LDL.64 R158, [R1+0x5a0] ;  /* 0x0005a000019e7983 */ /* 0x000f680000100a00 */
[----:B------:R1:W5:Y:S01]  /*6250*/  LDG.E.U16 R24, desc[UR10][R32.64] ;  /* 0x0000000a20187981 */ /* 0x000362000c1e1500 */
[----:B0-----:R-:W-:-:S03]  /*6260*/  IMAD.WIDE R126, R12, 0x2, R178 ;  /* 0x000000020c7e7825 */ /* 0x001fc600078e02b2 */
[----:B------:R0:W5:Y:S04]  /*6270*/  LDG.E.U16 R4, desc[UR10][R22.64] ;  /* 0x0000000a16047981 */ /* 0x000168000c1e1500 */
[----:B------:R0:W5:Y:S01]  /*6280*/  LDG.E.U16 R146, desc[UR10][R116.64] ;  /* 0x0000000a74927981 */ /* 0x000162000c1e1500 */
[----:B-1----:R-:W-:-:S03]  /*6290*/  IMAD.WIDE R32, R12, 0x2, R152 ;  /* 0x000000020c207825 */ /* 0x002fc600078e0298 */
[----:B------:R-:W5:Y:S01]  /*62a0*/  LDL.64 R152, [R1+0x590] ;  /* 0x0005900001987983 */ /* 0x000f620000100a00 */
[----:B0-----:R-:W-:-:S03]  /*62b0*/  IMAD.WIDE R22, R12, 0x2, R136 ;  /* 0x000000020c167825 */ /* 0x001fc600078e0288 */
[----:B------:R-:W5:Y:S01]  /*62c0*/  LDG.E.U16 R145, desc[UR10][R42.64] ;  /* 0x0000000a2a917981 */ /* 0x000f62000c1e1500 */
[----:B------:R-:W-:-:S03]  /*62d0*/  IMAD.WIDE R116, R12, 0x2, R166 ;  /* 0x000000020c747825 */ /* 0x000fc600078e02a6 */
[----:B------:R0:W5:Y:S04]  /*62e0*/  LDG.E.U16 R137, desc[UR10][R32.64] ;  /* 0x0000000a20897981 */ /* 0x000168000c1e1500 */
[----:B------:R-:W5:Y:S04]  /*62f0*/  LDL.64 R166, [R1+0x578] ;  /* 0x0005780001a67983 */ /* 0x000f680000100a00 */
[----:B------:R-:W5:Y:S01]  /*6300*/  LDG.E.U16 R127, desc[UR10][R126.64] ;  /* 0x0000000a7e7f7981 */ /* 0x000f62000c1e1500 */
[----:B0-----:R-:W-:-:S03]  /*6310*/  IMAD.WIDE R32, R12, 0x2, R162 ;  /* 0x000000020c207825 */ /* 0x001fc600078e02a2 */
[----:B------:R-:W5:Y:S04]  /*6320*/  LDL.64 R162, [R1+0x570] ;  /* 0x0005700001a27983 */ /* 0x000f680000100a00 */
[----:B------:R-:W5:Y:S04]  /*6330*/  LDL.64 R178, [R1+0x550] ;  /* 0x0005500001b27983 */ /* 0x000f680000100a00 */
[----:B------:R-:W5:Y:S04]  /*6340*/  LDG.E.U16 R126, desc[UR10][R116.64] ;  /* 0x0000000a747e7981 */ /* 0x000f68000c1e1500 */
[----:B------:R-:W5:Y:S04]  /*6350*/  LDG.E.U16 R136, desc[UR10][R22.64] ;  /* 0x0000000a16887981 */ /* 0x000f68000c1e1500 */
[----:B------:R3:W5:Y:S01]  /*6360*/  LDG.E.U16 R116, desc[UR10][R32.64] ;  /* 0x0000000a20747981 */ /* 0x000762000c1e1500 */
[----:B--2---:R-:W-:-:S03]  /*6370*/  IMAD.WIDE R42, R12, 0x2, R164 ;  /* 0x000000020c2a7825 */ /* 0x004fc600078e02a4 */
[----:B------:R-:W2:Y:S04]  /*6380*/  LDL.64 R164, [R1+0x568] ;  /* 0x0005680001a47983 */ /* 0x000ea80000100a00 */
[----:B------:R-:W2:Y:S01]  /*6390*/  LDG.E.U16 R117, desc[UR10][R42.64] ;  /* 0x0000000a2a757981 */ /* 0x000ea2000c1e1500 */
[----:B---3--:R-:W-:-:S03]  /*63a0*/  IMAD.WIDE R32, R12, 0x2, R174 ;  /* 0x000000020c207825 */ /* 0x008fc600078e02ae */
[----:B------:R-:W3:Y:S04]  /*63b0*/  LDL.64 R174, [R1+0x540] ;  /* 0x0005400001ae7983 */ /* 0x000ee80000100a00 */
[----:B------:R-:W3:Y:S01]  /*63c0*/  LDG.E.U16 R33, desc[UR10][R32.64] ;  /* 0x0000000a20217981 */ /* 0x000ee2000c1e1500 */
[----:B----4-:R-:W-:-:S03]  /*63d0*/  IMAD.WIDE R22, R12, 0x2, R176 ;  /* 0x000000020c167825 */ /* 0x010fc600078e02b0 */
[----:B------:R-:W4:Y:S04]  /*63e0*/  LDL.64 R176, [R1+0x548] ;  /* 0x0005480001b07983 */ /* 0x000f280000100a00 */
[----:B------:R-:W4:Y:S01]  /*63f0*/  LDG.E.U16 R43, desc[UR10][R22.64] ;  /* 0x0000000a162b7981 */ /* 0x000f22000c1e1500 */
[----:B-----5:R-:W-:-:S05]  /*6400*/  IMAD.WIDE R158, R12, 0x2, R158 ;  /* 0x000000020c9e7825 */ /* 0x020fca00078e029e */
[----:B------:R0:W5:Y:S02]  /*6410*/  LDG.E.U16 R32, desc[UR10][R158.64] ;  /* 0x0000000a9e207981 */ /* 0x000164000c1e1500 */
[C---:B0-----:R-:W-:Y:S02]  /*6420*/  IMAD.WIDE R158, R12.reuse, 0x2, R180 ;  /* 0x000000020c9e7825 */ /* 0x041fe400078e02b4 */
[----:B------:R-:W5:Y:S02]  /*6430*/  LDL.64 R180, [R1+0x518] ;  /* 0x0005180001b47983 */ /* 0x000f640000100a00 */
[C---:B------:R-:W-:Y:S02]  /*6440*/  IMAD.WIDE R22, R12.reuse, 0x2, R188 ;  /* 0x000000020c167825 */ /* 0x040fe400078e02bc */
[----:B------:R-:W5:Y:S02]  /*6450*/  LDL.64 R188, [R1+0x500] ;  /* 0x0005000001bc7983 */ /* 0x000f640000100a00 */
[----:B------:R-:W-:-:S02]  /*6460*/  IMAD.WIDE R160, R12, 0x2, R160 ;  /* 0x000000020ca07825 */ /* 0x000fc400078e02a0 */
[----:B------:R-:W5:Y:S02]  /*6470*/  LDG.E.U16 R23, desc[UR10][R22.64] ;  /* 0x0000000a16177981 */ /* 0x000f64000c1e1500 */
[C---:B------:R-:W-:Y:S02]  /*6480*/  IMAD.WIDE R152, R12.reuse, 0x2, R152 ;  /* 0x000000020c987825 */ /* 0x040fe400078e0298 */
[----:B------:R0:W5:Y:S04]  /*6490*/  LDG.E.U16 R42, desc[UR10][R160.64] ;  /* 0x0000000aa02a7981 */ /* 0x000168000c1e1500 */
[----:B------:R1:W5:Y:S01]  /*64a0*/  LDG.E.U16 R22, desc[UR10][R152.64] ;  /* 0x0000000a98167981 */ /* 0x000362000c1e1500 */
[----:B0-----:R-:W-:-:S03]  /*64b0*/  IMAD.WIDE R160, R12, 0x2, R166 ;  /* 0x000000020ca07825 */ /* 0x001fc600078e02a6 */
[----:B------:R0:W5:Y:S01]  /*64c0*/  LDG.E.U16 R167, desc[UR10][R158.64] ;  /* 0x0000000a9ea77981 */ /* 0x000162000c1e1500 */
[----:B-1----:R-:W-:-:S03]  /*64d0*/  IMAD.WIDE R152, R12, 0x2, R182 ;  /* 0x000000020c987825 */ /* 0x002fc600078e02b6 */
[----:B------:R-:W5:Y:S04]  /*64e0*/  LDG.E.U16 R168, desc[UR10][R160.64] ;  /* 0x0000000aa0a87981 */ /* 0x000f68000c1e1500 */
[----:B------:R-:W5:Y:S01]  /*64f0*/  LDL.64 R182, [R1+0x520] ;  /* 0x0005200001b67983 */ /* 0x000f620000100a00 */
[----:B0-----:R-:W-:-:S03]  /*6500*/  IMAD.WIDE R158, R12, 0x2, R184 ;  /* 0x000000020c9e7825 */ /* 0x001fc600078e02b8 */
[----:B------:R0:W5:Y:S04]  /*6510*/  LDG.E.U16 R166, desc[UR10][R152.64] ;  /* 0x0000000a98a67981 */ /* 0x000168000c1e1500 */
[----:B------:R-:W5:Y:S01]  /*6520*/  LDL.64 R184, [R1+0x4f0] ;  /* 0x0004f00001b87983 */ /* 0x000f620000100a00 */
[----:B------:R-:W-:-:S04]  /*6530*/  IMAD.WIDE R162, R12, 0x2, R162 ;  /* 0x000000020ca27825 */ /* 0x000fc800078e02a2 */
[C---:B0-----:R-:W-:Y:S01]  /*6540*/  IMAD.WIDE R152, R12.reuse, 0x2, R186 ;  /* 0x000000020c987825 */ /* 0x041fe200078e02ba */
[----:B------:R-:W5:Y:S03]  /*6550*/  LDG.E.U16 R170, desc[UR10][R162.64] ;  /* 0x0000000aa2aa7981 */ /* 0x000f66000c1e1500 */
[C---:B------:R-:W-:Y:S01]  /*6560*/  IMAD.WIDE R160, R12.reuse, 0x2, R178 ;  /* 0x000000020ca07825 */ /* 0x040fe200078e02b2 */
[----:B------:R-:W5:Y:S03]  /*6570*/  LDL.64 R186, [R1+0x4f8] ;  /* 0x0004f80001ba7983 */ /* 0x000f660000100a00 */
[----:B--2---:R-:W-:-:S05]  /*6580*/  IMAD.WIDE R164, R12, 0x2, R164 ;  /* 0x000000020ca47825 */ /* 0x004fca00078e02a4 */
[----:B------:R3:W2:Y:S02]  /*6590*/  LDG.E.U16 R172, desc[UR10][R164.64] ;  /* 0x0000000aa4ac7981 */ /* 0x0006a4000c1e1500 */
[C---:B---3--:R-:W-:Y:S02]  /*65a0*/  IMAD.WIDE R164, R12.reuse, 0x2, R174 ;  /* 0x000000020ca47825 */ /* 0x048fe400078e02ae */
[----:B------:R0:W3:Y:S04]  /*65b0*/  LDG.E.U16 R175, desc[UR10][R158.64] ;  /* 0x0000000a9eaf7981 */ /* 0x0000e8000c1e1500 */
[----:B------:R1:W3:Y:S04]  /*65c0*/  LDG.E.U16 R174, desc[UR10][R152.64] ;  /* 0x0000000a98ae7981 */ /* 0x0002e8000c1e1500 */
[----:B------:R-:W3:Y:S01]  /*65d0*/  LDG.E.U16 R178, desc[UR10][R164.64] ;  /* 0x0000000aa4b27981 */ /* 0x000ee2000c1e1500 */
[----:B0-----:R-:W-:-:S03]  /*65e0*/  IMAD.WIDE R158, R12, 0x2, R190 ;  /* 0x000000020c9e7825 */ /* 0x001fc600078e02be */
[----:B------:R-:W2:Y:S01]  /*65f0*/  LDL.64 R190, [R1+0x4e8] ;  /* 0x0004e80001be7983 */ /* 0x000ea20000100a00 */
[----:B-1----:R-:W-:-:S03]  /*6600*/  IMAD.WIDE R152, R12, 0x2, R198 ;  /* 0x000000020c987825 */ /* 0x002fc600078e02c6 */
[----:B------:R-:W3:Y:S01]  /*6610*/  LDL.64 R198, [R1+0x4d8] ;  /* 0x0004d80001c67983 */ /* 0x000ee20000100a00 */
[----:B----4-:R-:W-:-:S03]  /*6620*/  IMAD.WIDE R162, R12, 0x2, R176 ;  /* 0x000000020ca27825 */ /* 0x010fc600078e02b0 */
[----:B------:R0:W4:Y:S04]  /*6630*/  LDG.E.U16 R176, desc[UR10][R160.64] ;  /* 0x0000000aa0b07981 */ /* 0x000128000c1e1500 */
[----:B------:R1:W4:Y:S04]  /*6640*/  LDG.E.U16 R179, desc[UR10][R152.64] ;  /* 0x0000000a98b37981 */ /* 0x000328000c1e1500 */
[----:B------:R-:W4:Y:S01]  /*6650*/  LDG.E.U16 R177, desc[UR10][R162.64] ;  /* 0x0000000aa2b17981 */ /* 0x000f22000c1e1500 */
[----:B0-----:R-:W-:-:S03]  /*6660*/  IMAD.WIDE R160, R12, 0x2, R192 ;  /* 0x000000020ca07825 */ /* 0x001fc600078e02c0 */
[----:B------:R-:W4:Y:S01]  /*6670*/  LDL.64 R192, [R1+0x4d0] ;  /* 0x0004d00001c07983 */ /* 0x000f220000100a00 */
[----:B-1----:R-:W-:-:S03]  /*6680*/  IMAD.WIDE R152, R12, 0x2, R196 ;  /* 0x000000020c987825 */ /* 0x002fc600078e02c4 */
[----:B------:R-:W4:Y:S01]  /*6690*/  LDL.64 R196, [R1+0x4b8] ;  /* 0x0004b80001c47983 */ /* 0x000f220000100a00 */
[----:B-----5:R-:W-:-:S03]  /*66a0*/  IMAD.WIDE R164, R12, 0x2, R180 ;  /* 0x000000020ca47825 */ /* 0x020fc600078e02b4 */
[----:B------:R0:W5:Y:S04]  /*66b0*/  LDG.E.U16 R180, desc[UR10][R158.64] ;  /* 0x0000000a9eb47981 */ /* 0x000168000c1e1500 */
[----:B------:R1:W5:Y:S01]  /*66c0*/  LDG.E.U16 R181, desc[UR10][R160.64] ;  /* 0x0000000aa0b57981 */ /* 0x000362000c1e1500 */
[----:B0-----:R-:W-:-:S03]  /*66d0*/  IMAD.WIDE R158, R12, 0x2, R194 ;  /* 0x000000020c9e7825 */ /* 0x001fc600078e02c2 */
[----:B------:R-:W5:Y:S01]  /*66e0*/  LDL.64 R194, [R1+0x4c0] ;  /* 0x0004c00001c27983 */ /* 0x000f620000100a00 */
[----:B-1----:R-:W-:-:S03]  /*66f0*/  IMAD.WIDE R160, R12, 0x2, R188 ;  /* 0x000000020ca07825 */ /* 0x002fc600078e02bc */
[----:B------:R-:W5:Y:S01]  /*6700*/  LDL.64 R188, [R1+0x4b0] ;  /* 0x0004b00001bc7983 */ /* 0x000f620000100a00 */
[----:B------:R-:W-:-:S03]  /*6710*/  IMAD.WIDE R162, R12, 0x2, R182 ;  /* 0x000000020ca27825 */ /* 0x000fc600078e02b6 */
[----:B------:R0:W5:Y:S04]  /*6720*/  LDG.E.U16 R183, desc[UR10][R164.64] ;  /* 0x0000000aa4b77981 */ /* 0x000168000c1e1500 */
[----:B------:R1:W5:Y:S01]  /*6730*/  LDG.E.U16 R182, desc[UR10][R162.64] ;  /* 0x0000000aa2b67981 */ /* 0x000362000c1e1500 */
[----:B0-----:R-:W-:-:S03]  /*6740*/  IMAD.WIDE R164, R12, 0x2, R184 ;  /* 0x000000020ca47825 */ /* 0x001fc600078e02b8 */
[----:B------:R-:W5:Y:S04]  /*6750*/  LDG.E.U16 R184, desc[UR10][R152.64] ;  /* 0x0000000a98b87981 */ /* 0x000f68000c1e1500 */
[----:B------:R0:W5:Y:S01]  /*6760*/  LDG.E.U16 R185, desc[UR10][R158.64] ;  /* 0x0000000a9eb97981 */ /* 0x000162000c1e1500 */
[----:B-1----:R-:W-:-:S03]  /*6770*/  IMAD.WIDE R162, R12, 0x2, R186 ;  /* 0x000000020ca27825 */ /* 0x002fc600078e02ba */
[----:B------:R-:W5:Y:S04]  /*6780*/  LDG.E.U16 R186, desc[UR10][R160.64] ;  /* 0x0000000aa0ba7981 */ /* 0x000f68000c1e1500 */
[----:B------:R-:W5:Y:S01]  /*6790*/  LDG.E.U16 R162, desc[UR10][R162.64] ;  /* 0x0000000aa2a27981 */ /* 0x000f62000c1e1500 */
[----:B0-----:R-:W-:-:S03]  /*67a0*/  IMAD.WIDE R158, R12, 0x2, R204 ;  /* 0x000000020c9e7825 */ /* 0x001fc600078e02cc */
[----:B------:R-:W5:Y:S04]  /*67b0*/  LDG.E.U16 R164, desc[UR10][R164.64] ;  /* 0x0000000aa4a47981 */ /* 0x000f68000c1e1500 */
[----:B------:R-:W5:Y:S04]  /*67c0*/  LDL.64 R204, [R1+0x458] ;  /* 0x0004580001cc7983 */ /* 0x000f680000100a00 */
[----:B------:R0:W5:Y:S02]  /*67d0*/  LDG.E.U16 R165, desc[UR10][R158.64] ;  /* 0x0000000a9ea57981 */ /* 0x000164000c1e1500 */
[----:B0-----:R-:W-:-:S02]  /*67e0*/  IMAD.WIDE R158, R12, 0x2, R200 ;  /* 0x000000020c9e7825 */ /* 0x001fc400078e02c8 */
[----:B------:R-:W5:Y:S04]  /*67f0*/  LDL.64 R200, [R1+0x468] ;  /* 0x0004680001c87983 */ /* 0x000f680000100a00 */
[----:B------:R-:W5:Y:S01]  /*6800*/  LDG.E.U16 R158, desc[UR10][R158.64] ;  /* 0x0000000a9e9e7981 */ /* 0x000f62000c1e1500 */
[----:B--2---:R-:W-:-:S03]  /*6810*/  IMAD.WIDE R152, R12, 0x2, R190 ;  /* 0x000000020c987825 */ /* 0x004fc600078e02be */
[----:B------:R-:W2:Y:S01]  /*6820*/  LDL.64 R190, [R1+0x478] ;  /* 0x0004780001be7983 */ /* 0x000ea20000100a00 */
[----:B---3--:R-:W-:-:S03]  /*6830*/  IMAD.WIDE R160, R12, 0x2, R198 ;  /* 0x000000020ca07825 */ /* 0x008fc600078e02c6 */
[----:B------:R-:W3:Y:S04]  /*6840*/  LDL.64 R198, [R1+0x470] ;  /* 0x0004700001c67983 */ /* 0x000ee80000100a00 */
[----:B------:R4:W3:Y:S04]  /*6850*/  LDG.E.U16 R163, desc[UR10][R152.64] ;  /* 0x0000000a98a37981 */ /* 0x0008e8000c1e1500 */
[----:B------:R-:W3:Y:S01]  /*6860*/  LDG.E.U16 R160, desc[UR10][R160.64] ;  /* 0x0000000aa0a07981 */ /* 0x000ee2000c1e1500 */
[----:B----4-:R-:W-:-:S03]  /*6870*/  IMAD.WIDE R152, R12, 0x2, R192 ;  /* 0x000000020c987825 */ /* 0x010fc600078e02c0 */
[----:B------:R-:W4:Y:S04]  /*6880*/  LDL.64 R192, [R1+0x4a0] ;  /* 0x0004a00001c07983 */ /* 0x000f280000100a00 */
[----:B------:R5:W4:Y:S02]  /*6890*/  LDG.E.U16 R161, desc[UR10][R152.64] ;  /* 0x0000000a98a17981 */ /* 0x000b24000c1e1500 */
[C---:B-----5:R-:W-:Y:S02]  /*68a0*/  IMAD.WIDE R152, R12.reuse, 0x2, R194 ;  /* 0x000000020c987825 */ /* 0x060fe400078e02c2 */
[----:B------:R-:W5:Y:S04]  /*68b0*/  LDL.64 R194, [R1+0x460] ;  /* 0x0004600001c27983 */ /* 0x000f680000100a00 */
[----:B------:R0:W5:Y:S02]  /*68c0*/  LDG.E.U16 R159, desc[UR10][R152.64] ;  /* 0x0000000a989f7981 */ /* 0x000164000c1e1500 */
[----:B0-----:R-:W-:-:S02]  /*68d0*/  IMAD.WIDE R152, R12, 0x2, R196 ;  /* 0x000000020c987825 */ /* 0x001fc400078e02c4 */
[----:B------:R-:W5:Y:S04]  /*68e0*/  LDL.64 R196, [R1+0x450] ;  /* 0x0004500001c47983 */ /* 0x000f680000100a00 */
[----:B------:R0:W5:Y:S02]  /*68f0*/  LDG.E.U16 R187, desc[UR10][R152.64] ;  /* 0x0000000a98bb7981 */ /* 0x000164000c1e1500 */
[----:B0-----:R-:W-:-:S05]  /*6900*/  IMAD.WIDE R152, R12, 0x2, R188 ;  /* 0x000000020c987825 */ /* 0x001fca00078e02bc */
[----:B------:R0:W5:Y:S02]  /*6910*/  LDG.E.U16 R188, desc[UR10][R152.64] ;  /* 0x0000000a98bc7981 */ /* 0x000164000c1e1500 */
[C---:B0-----:R-:W-:Y:S02]  /*6920*/  IMAD.WIDE R152, R12.reuse, 0x2, R202 ;  /* 0x000000020c987825 */ /* 0x041fe400078e02ca */
[----:B------:R-:W5:Y:S04]  /*6930*/  LDL.64 R202, [R1+0x498] ;  /* 0x0004980001ca7983 */ /* 0x000f680000100a00 */
[----:B------:R2:W5:Y:S02]  /*6940*/  LDG.E.U16 R189, desc[UR10][R152.64] ;  /* 0x0000000a98bd7981 */ /* 0x000564000c1e1500 */
[----:B--2---:R-:W-:-:S05]  /*6950*/  IMAD.WIDE R152, R12, 0x2, R190 ;  /* 0x000000020c987825 */ /* 0x004fca00078e02be */
[----:B------:R3:W2:Y:S02]  /*6960*/  LDG.E.U16 R190, desc[UR10][R152.64] ;  /* 0x0000000a98be7981 */ /* 0x0006a4000c1e1500 */
[C---:B---3--:R-:W-:Y:S02]  /*6970*/  IMAD.WIDE R152, R12.reuse, 0x2, R198 ;  /* 0x000000020c987825 */ /* 0x048fe400078e02c6 */
[----:B------:R-:W3:Y:S04]  /*6980*/  LDL.64 R198, [R1+0x448] ;  /* 0x0004480001c67983 */ /* 0x000ee80000100a00 */
[----:B------:R4:W2:Y:S02]  /*6990*/  LDG.E.U16 R191, desc[UR10][R152.64] ;  /* 0x0000000a98bf7981 */ /* 0x0008a4000c1e1500 */
[----:B----4-:R-:W-:-:S05]  /*69a0*/  IMAD.WIDE R152, R12, 0x2, R192 ;  /* 0x000000020c987825 */ /* 0x010fca00078e02c0 */
[----:B------:R0:W4:Y:S02]  /*69b0*/  LDG.E.U16 R192, desc[UR10][R152.64] ;  /* 0x0000000a98c07981 */ /* 0x000124000c1e1500 */
[C---:B0-----:R-:W-:Y:S02]  /*69c0*/  IMAD.WIDE R152, R12.reuse, 0x2, R200 ;  /* 0x000000020c987825 */ /* 0x041fe400078e02c8 */
[----:B------:R-:W2:Y:S04]  /*69d0*/  LDL.64 R200, [R1+0x490] ;  /* 0x0004900001c87983 */ /* 0x000ea80000100a00 */
[----:B------:R5:W4:Y:S02]  /*69e0*/  LDG.E.U16 R193, desc[UR10][R152.64] ;  /* 0x0000000a98c17981 */ /* 0x000b24000c1e1500 */
[----:B-----5:R-:W-:-:S05]  /*69f0*/  IMAD.WIDE R152, R12, 0x2, R194 ;  /* 0x000000020c987825 */ /* 0x020fca00078e02c2 */
[----:B------:R0:W5:Y:S02]  /*6a00*/  LDG.E.U16 R194, desc[UR10][R152.64] ;  /* 0x0000000a98c27981 */ /* 0x000164000c1e1500 */
[C---:B0-----:R-:W-:Y:S02]  /*6a10*/  IMAD.WIDE R152, R12.reuse, 0x2, R204 ;  /* 0x000000020c987825 */ /* 0x041fe400078e02cc */
[----:B------:R-:W4:Y:S04]  /*6a20*/  LDL.64 R204, [R1+0x420] ;  /* 0x0004200001cc7983 */ /* 0x000f280000100a00 */
[----:B------:R0:W5:Y:S02]  /*6a30*/  LDG.E.U16 R195, desc[UR10][R152.64] ;  /* 0x0000000a98c37981 */ /* 0x000164000c1e1500 */
[----:B0-----:R-:W-:-:S05]  /*6a40*/  IMAD.WIDE R152, R12, 0x2, R196 ;  /* 0x000000020c987825 */ /* 0x001fca00078e02c4 */
[----:B------:R0:W5:Y:S02]  /*6a50*/  LDG.E.U16 R196, desc[UR10][R152.64] ;  /* 0x0000000a98c47981 */ /* 0x000164000c1e1500 */
[C---:B0-----:R-:W-:Y:S02]  /*6a60*/  IMAD.WIDE R152, R12.reuse, 0x2, R202 ;  /* 0x000000020c987825 */ /* 0x041fe400078e02ca */
[----:B------:R-:W4:Y:S04]  /*6a70*/  LDL.64 R202, [R1+0x430] ;  /* 0x0004300001ca7983 */ /* 0x000f280000100a00 */
[----:B------:R3:W5:Y:S02]  /*6a80*/  LDG.E.U16 R197, desc[UR10][R152.64] ;  /* 0x0000000a98c57981 */ /* 0x000764000c1e1500 */
[----:B---3--:R-:W-:-:S05]  /*6a90*/  IMAD.WIDE R152, R12, 0x2, R198 ;  /* 0x000000020c987825 */ /* 0x008fca00078e02c6 */
[----:B------:R0:W3:Y:S02]  /*6aa0*/  LDG.E.U16 R198, desc[UR10][R152.64] ;  /* 0x0000000a98c67981 */ /* 0x0000e4000c1e1500 */
[C---:B0-----:R-:W-:Y:S02]  /*6ab0*/  IMAD.WIDE R152, R12.reuse, 0x2, R208 ;  /* 0x000000020c987825 */ /* 0x041fe400078e02d0 */
[----:B------:R-:W5:Y:S04]  /*6ac0*/  LDL.64 R208, [R1+0x410] ;  /* 0x0004100001d07983 */ /* 0x000f680000100a00 */
[----:B------:R2:W3:Y:S02]  /*6ad0*/  LDG.E.U16 R199, desc[UR10][R152.64] ;  /* 0x0000000a98c77981 */ /* 0x0004e4000c1e1500 */
[----:B--2---:R-:W-:-:S05]  /*6ae0*/  IMAD.WIDE R152, R12, 0x2, R200 ;  /* 0x000000020c987825 */ /* 0x004fca00078e02c8 */
[----:B------:R0:W2:Y:S02]  /*6af0*/  LDG.E.U16 R200, desc[UR10][R152.64] ;  /* 0x0000000a98c87981 */ /* 0x0000a4000c1e1500 */
[C---:B0-----:R-:W-:Y:S02]  /*6b00*/  IMAD.WIDE R152, R12.reuse, 0x2, R210 ;  /* 0x000000020c987825 */ /* 0x041fe400078e02d2 */
[----:B------:R-:W3:Y:S04]  /*6b10*/  LDL.64 R210, [R1+0x408] ;  /* 0x0004080001d27983 */ /* 0x000ee80000100a00 */
[----:B------:R4:W2:Y:S02]  /*6b20*/  LDG.E.U16 R201, desc[UR10][R152.64] ;  /* 0x0000000a98c97981 */ /* 0x0008a4000c1e1500 */
[----:B----4-:R-:W-:-:S05]  /*6b30*/  IMAD.WIDE R152, R12, 0x2, R202 ;  /* 0x000000020c987825 */ /* 0x010fca00078e02ca */
[----:B------:R0:W4:Y:S02]  /*6b40*/  LDG.E.U16 R202, desc[UR10][R152.64] ;  /* 0x0000000a98ca7981 */ /* 0x000124000c1e1500 */
[C---:B0-----:R-:W-:Y:S01]  /*6b50*/  IMAD.WIDE R152, R12.reuse, 0x2, R246 ;  /* 0x000000020c987825 */ /* 0x041fe200078e02f6 */
[----:B------:R-:W-:Y:S01]  /*6b60*/  LOP3.LUT R212, R11, 0x20, RZ, 0x3c, !PT ;  /* 0x000000200bd47812 */ /* 0x000fe200078e3cff */
[----:B------:R-:W4:Y:S04]  /*6b70*/  LDL.64 R246, [R1+0x190] ;  /* 0x0001900001f67983 */ /* 0x000f280000100a00 */
[----:B------:R0:W4:Y:S02]  /*6b80*/  LDG.E.U16 R203, desc[UR10][R152.64] ;  /* 0x0000000a98cb7981 */ /* 0x000124000c1e1500 */
[----:B0-----:R-:W-:-:S05]  /*6b90*/  IMAD.WIDE R152, R12, 0x2, R204 ;  /* 0x000000020c987825 */ /* 0x001fca00078e02cc */
[----:B------:R0:W4:Y:S02]  /*6ba0*/  LDG.E.U16 R204, desc[UR10][R152.64] ;  /* 0x0000000a98cc7981 */ /* 0x000124000c1e1500 */
[C---:B0-----:R-:W-:Y:S02]  /*6bb0*/  IMAD.WIDE R152, R12.reuse, 0x2, R244 ;  /* 0x000000020c987825 */ /* 0x041fe400078e02f4 */
[----:B------:R-:W4:Y:S04]  /*6bc0*/  LDL.64 R244, [R1+0x180] ;  /* 0x0001800001f47983 */ /* 0x000f280000100a00 */
[----:B------:R0:W4:Y:S02]  /*6bd0*/  LDG.E.U16 R205, desc[UR10][R152.64] ;  /* 0x0000000a98cd7981 */ /* 0x000124000c1e1500 */
[----:B0-----:R-:W-:-:S05]  /*6be0*/  IMAD.WIDE R152, R12, 0x2, R222 ;  /* 0x000000020c987825 */ /* 0x001fca00078e02de */
[----:B------:R5:W4:Y:S02]  /*6bf0*/  LDG.E.U16 R206, desc[UR10][R152.64] ;  /* 0x0000000a98ce7981 */ /* 0x000b24000c1e1500 */
[----:B-----5:R-:W-:-:S05]  /*6c00*/  IMAD.WIDE R152, R12, 0x2, R208 ;  /* 0x000000020c987825 */ /* 0x020fca00078e02d0 */
[----:B------:R0:W5:Y:S02]  /*6c10*/  LDG.E.U16 R208, desc[UR10][R152.64] ;  /* 0x0000000a98d07981 */ /* 0x000164000c1e1500 */
[C---:B0-----:R-:W-:Y:S01]  /*6c20*/  IMAD.WIDE R152, R12.reuse, 0x2, R220 ;  /* 0x000000020c987825 */ /* 0x041fe200078e02dc */
[----:B------:R-:W0:Y:S04]  /*6c30*/  S2R R222, SR_TID.X ;  /* 0x0000000000de7919 */ /* 0x000e280000002100 */
[----:B------:R3:W5:Y:S04]  /*6c40*/  LDG.E.U16 R209, desc[UR10][R152.64] ;  /* 0x0000000a98d17981 */ /* 0x000768000c1e1500 */
[----:B------:R-:W5:Y:S01]  /*6c50*/  LDL.64 R220, [R1+0x1b0] ;  /* 0x0001b00001dc7983 */ /* 0x000f620000100a00 */
[----:B---3--:R-:W-:-:S05]  /*6c60*/  IMAD.WIDE R152, R12, 0x2, R210 ;  /* 0x000000020c987825 */ /* 0x008fca00078e02d2 */
[----:B------:R1:W3:Y:S02]  /*6c70*/  LDG.E.U16 R210, desc[UR10][R152.64] ;  /* 0x0000000a98d27981 */ /* 0x0002e4000c1e1500 */
[----:B-1----:R-:W-:Y:S01]  /*6c80*/  IMAD.WIDE R152, R12, 0x2, R218 ;  /* 0x000000020c987825 */ /* 0x002fe200078e02da */
[C---:B------:R-:W-:Y:S01]  /*6c90*/  LOP3.LUT R211, R11.reuse, 0x10, RZ, 0x3c, !PT ;  /* 0x000000100bd37812 */ /* 0x040fe200078e3cff */
[----:B------:R-:W3:Y:S04]  /*6ca0*/  LDL.64 R218, [R1+0x1a0] ;  /* 0x0001a00001da7983 */ /* 0x000ee80000100a00 */
[----:B------:R-:W3:Y:S01]  /*6cb0*/  LDG.E.U16 R152, desc[UR10][R152.64] ;  /* 0x0000000a98987981 */ /* 0x000ee2000c1e1500 */
[----:B------:R-:W-:Y:S06]  /*6cc0*/  BAR.SYNC.DEFER_BLOCKING 0x0 ;  /* 0x0000000000007b1d */ /* 0x000fec0000010000 */
[----:B------:R-:W-:Y:S04]  /*6cd0*/  STS.U16 [R11+UR6], R173 ;  /* 0x000000ad0b007988 */ /* 0x000fe80008000406 */
        /* <DEDUP_REMOVED lines=31> */
[----:B------:R-:W-:Y:S04]  /*6ed0*/  STS.U16 [R212+UR6+0x400], R135 ;  /* 0x00040087d4007988 */ /* 0x000fe80008000406 */
[----:B------:R-:W-:Y:S04]  /*6ee0*/  STS.U16 [R212+UR6+0x500], R134 ;  /* 0x00050086d4007988 */ /* 0x000fe80008000406 */
[----:B------:R-:W-:Y:S04]  /*6ef0*/  STS.U16 [R212+UR6+0x1400], R133 ;  /* 0x00140085d4007988 */ /* 0x000fe80008000406 */
[----:B------:R-:W-:Y:S04]  /*6f00*/  STS.U16 [R212+UR6+0x1500], R132 ;  /* 0x00150084d4007988 */ /* 0x000fe80008000406 */
[----:B------:R-:W-:Y:S04]  /*6f10*/  STS.U16 [R212+UR6+0x2400], R131 ;  /* 0x00240083d4007988 */ /* 0x000fe80008000406 */
[----:B------:R-:W-:Y:S04]  /*6f20*/  STS.U16 [R212+UR6+0x2500], R130 ;  /* 0x00250082d4007988 */ /* 0x000fe80008000406 */
[----:B------:R-:W-:Y:S04]  /*6f30*/  STS.U16 [R212+UR6+0x3400], R129 ;  /* 0x00340081d4007988 */ /* 0x000fe80008000406 */
[----:B------:R-:W-:Y:S01]  /*6f40*/  STS.U16 [R212+UR6+0x3500], R128 ;  /* 0x00350080d4007988 */ /* 0x000fe20008000406 */
[----:B-1----:R-:W-:-:S03]  /*6f50*/  LOP3.LUT R211, R11, 0x30, RZ, 0x3c, !PT ;  /* 0x000000300bd37812 */ /* 0x002fc600078e3cff */
        /* <DEDUP_REMOVED lines=16> */
[----:B------:R-:W-:-:S03]  /*7060*/  LOP3.LUT R136, R11, 0x40, RZ, 0x3c, !PT ;  /* 0x000000400b887812 */ /* 0x000fc600078e3cff */
        /* <DEDUP_REMOVED lines=18> */
[----:B------:R-:W-:Y:S04]  /*7190*/  STS.U16 [R136+UR6+0x4900], R42 ;  /* 0x0049002a88007988 */ /* 0x000fe80008000406 */
[----:B------:R-:W-:Y:S04]  /*71a0*/  STS.U16 [R136+UR6+0x5800], R179 ;  /* 0x005800b388007988 */ /* 0x000fe80008000406 */
[----:B------:R-:W-:Y:S04]  /*71b0*/  STS.U16 [R136+UR6+0x5900], R180 ;  /* 0x005900b488007988 */ /* 0x000fe80008000406 */
[----:B------:R-:W-:Y:S04]  /*71c0*/  STS.U16 [R136+UR6+0x6800], R187 ;  /* 0x006800bb88007988 */ /* 0x000fe80008000406 */
[----:B------:R-:W-:Y:S04]  /*71d0*/  STS.U16 [R136+UR6+0x6900], R188 ;  /* 0x006900bc88007988 */ /* 0x000fe80008000406 */
[----:B--2---:R-:W-:Y:S04]  /*71e0*/  STS.U16 [R136+UR6+0x7800], R201 ;  /* 0x007800c988007988 */ /* 0x004fe80008000406 */
[----:B----4-:R-:W-:Y:S04]  /*71f0*/  STS.U16 [R136+UR6+0x7900], R202 ;  /* 0x007900ca88007988 */ /* 0x010fe80008000406 */
        /* <DEDUP_REMOVED lines=48> */
[----:B---3--:R-:W-:Y:S04]  /*7500*/  STS.U16 [R2+UR6+0x7e00], R210 ;  /* 0x007e00d202007988 */ /* 0x008fe80008000406 */
[----:B------:R1:W-:Y:S01]  /*7510*/  STS.U16 [R2+UR6+0x7f00], R152 ;  /* 0x007f009802007988 */ /* 0x0003e20008000406 */
[----:B------:R-:W-:Y:S01]  /*7520*/  BAR.SYNC.DEFER_BLOCKING 0x0 ;  /* 0x0000000000007b1d */ /* 0x000fe20000010000 */
[----:B-1----:R-:W-:-:S02]  /*7530*/  LOP3.LUT R2, R9, 0x20, RZ, 0x3c, !PT ;  /* 0x0000002009027812 */ /* 0x002fc400078e3cff */
[----:B------:R-:W-:-:S03]  /*7540*/  LOP3.LUT R132, R7, 0x40, RZ, 0x3c, !PT ;  /* 0x0000004007847812 */ /* 0x000fc600078e3cff */
[----:B------:R-:W2:Y:S01]  /*7550*/  LDL.64 R138, [R1+0x3e8] ;  /* 0x0003e800018a7983 */ /* 0x000ea20000100a00 */
[----:B0-----:R-:W-:-:S03]  /*7560*/  LOP3.LUT R222, R222, 0x1c, RZ, 0xc0, !PT ;  /* 0x0000001cdede7812 */ /* 0x001fc600078ec0ff */
[----:B------:R-:W3:Y:S04]  /*7570*/  LDL.64 R136, [R1+0x3e0] ;  /* 0x0003e00001887983 */ /* 0x000ee80000100a00 */
[----:B------:R-:W4:Y:S04]  /*7580*/  LDL.64 R134, [R1+0x3d0] ;  /* 0x0003d00001867983 */ /* 0x000f280000100a00 */
[----:B------:R-:W5:Y:S04]  /*7590*/  LDL.64 R144, [R1+0x270] ;  /* 0x0002700001907983 */ /* 0x000f680000100a00 */
[----:B------:R-:W-:Y:S04]  /*75a0*/  LDSM.16.MT88.4 R112, [R9+UR6+0x8000] ;  /* 0x008000060970783b */ /* 0x000fe80008004200 */
[----:B------:R-:W0:Y:S04]  /*75b0*/  LDSM.16.M88.4 R116, [R7+UR6+0x4000] ;  /* 0x004000060774783b */ /* 0x000e280008000200 */
[----:B------:R-:W1:Y:S04]  /*75c0*/  LDSM.16.MT88.4 R128, [R2+UR6+0x8000] ;  /* 0x008000060280783b */ /* 0x000e680008004200 */
[----:B------:R-:W1:Y:S04]  /*75d0*/  LDSM.16.M88.4 R44, [R7+UR6] ;  /* 0x00000006072c783b */ /* 0x000e680008000200 */
[----:B------:R-:W1:Y:S04]  /*75e0*/  LDSM.16.MT88.4 R20, [R9+UR6+0x8400] ;  /* 0x008400060914783b */ /* 0x000e680008004200 */
[----:B------:R-:W1:Y:S04]  /*75f0*/  LDSM.16.MT88.4 R24, [R2+UR6+0x8400] ;  /* 0x008400060218783b */ /* 0x000e680008004200 */
[----:B------:R-:W-:Y:S04]  /*7600*/  LDSM.16.MT88.4 R32, [R9+UR6+0x8800] ;  /* 0x008800060920783b */ /* 0x000fe80008004200 */
[----:B------:R-:W1:Y:S04]  /*7610*/  LDSM.16.M88.4 R120, [R132+UR6+0x4000] ;  /* 0x004000068478783b */ /* 0x000e680008000200 */
[----:B------:R-:W1:Y:S04]  /*7620*/  LDSM.16.MT88.4 R124, [R2+UR6+0x8800] ;  /* 0x00880006027c783b */ /* 0x000e680008004200 */
[----:B------:R-:W1:Y:S04]  /*7630*/  LDSM.16.M88.4 R28, [R132+UR6] ;  /* 0x00000006841c783b */ /* 0x000e680008000200 */
[----:B------:R-:W5:Y:S01]  /*7640*/  LDL.64 R148, [R1+0x240] ;  /* 0x0002400001947983 */ /* 0x000f620000100a00 */
[-C--:B0-----:R-:W-:Y:S03]  /*7650*/  HMMA.16816.F32.BF16 R36, R112, R116.reuse, RZ ;  /* 0x000000747024723c */ /* 0x081fe600000418ff */
[----:B------:R-:W5:Y:S04]  /*7660*/  LDL.64 R142, [R1+0x250] ;  /* 0x00025000018e7983 */ /* 0x000f680000100a00 */
[----:B------:R-:W5:Y:S01]  /*7670*/  LDL.64 R146, [R1+0x220] ;  /* 0x0002200001927983 */ /* 0x000f620000100a00 */
[----:B-1----:R-:W-:Y:S03]  /*7680*/  HMMA.16816.F32.BF16 R40, R128, R116, RZ ;  /* 0x000000748028723c */ /* 0x002fe600000418ff */
[----:B------:R-:W5:Y:S03]  /*7690*/  LDL.64 R158, [R1+0x1f0] ;  /* 0x0001f000019e7983 */ /* 0x000f660000100a00 */
[-C--:B------:R-:W-:Y:S01]  /*76a0*/  HMMA.16816.F32.BF16 R112, R112, R44.reuse, RZ ;  /* 0x0000002c7070723c */ /* 0x080fe200000418ff */
[----:B------:R-:W5:Y:S04]  /*76b0*/  LDL.64 R140, [R1+0x230] ;  /* 0x00023000018c7983 */ /* 0x000f680000100a00 */
[----:B------:R-:W5:Y:S01]  /*76c0*/  LDL.64 R162, [R1+0x200] ;  /* 0x0002000001a27983 */ /* 0x000f620000100a00 */
[----:B------:R-:W-:Y:S03]  /*76d0*/  HMMA.16816.F32.BF16 R128, R128, R44, RZ ;  /* 0x0000002c8080723c */ /* 0x000fe600000418ff */
[----:B------:R-:W5:Y:S03]  /*76e0*/  LDL.64 R160, [R1+0x1d0] ;  /* 0x0001d00001a07983 */ /* 0x000f660000100a00 */
[-C--:B------:R-:W-:Y:S01]  /*76f0*/  HMMA.16816.F32.BF16 R36, R20, R118.reuse, R36 ;  /* 0x000000761424723c */ /* 0x080fe20000041824 */
[----:B------:R-:W5:Y:S05]  /*7700*/  LDL.64 R150, [R1+0x1e0] ;  /* 0x0001e00001967983 */ /* 0x000f6a0000100a00 */
[----:B------:R-:W-:Y:S01]  /*7710*/  HMMA.16816.F32.BF16 R116, R24, R118, R40 ;  /* 0x000000761874723c */ /* 0x000fe20000041828 */
[----:B------:R-:W0:Y:S05]  /*7720*/  LDSM.16.MT88.4 R40, [R9+UR6+0x8c00] ;  /* 0x008c00060928783b */ /* 0x000e2a0008004200 */
[-C--:B------:R-:W-:Y:S01]  /*7730*/  HMMA.16816.F32.BF16 R112, R20, R46.reuse, R112 ;  /* 0x0000002e1470723c */ /* 0x080fe20000041870 */
[----:B------:R-:W1:Y:S05]  /*7740*/  LDSM.16.MT88.4 R20, [R2+UR6+0x8c00] ;  /* 0x008c00060214783b */ /* 0x000e6a0008004200 */
[----:B------:R-:W-:Y:S01]  /*7750*/  HMMA.16816.F32.BF16 R44, R24, R46, R128 ;  /* 0x0000002e182c723c */ /* 0x000fe20000041880 */
[----:B------:R-:W-:Y:S04]  /*7760*/  LDSM.16.MT88.4 R24, [R9+UR6+0x9000] ;  /* 0x009000060918783b */ /* 0x000fe80008004200 */
[----:B------:R-:W1:Y:S01]  /*7770*/  LDSM.16.M88.4 R128, [R7+UR6+0x4080] ;  /* 0x004080060780783b */ /* 0x000e620008000200 */
[-C--:B------:R-:W-:Y:S06]  /*7780*/  HMMA.16816.F32.BF16 R36, R32, R120.reuse, R36 ;  /* 0x000000782024723c */ /* 0x080fec0000041824 */
[----:B------:R-:W-:Y:S06]  /*7790*/  HMMA.16816.F32.BF16 R116, R124, R120, R116 ;  /* 0x000000787c74723c */ /* 0x000fec0000041874 */
[-C--:B------:R-:W-:Y:S01]  /*77a0*/  HMMA.16816.F32.BF16 R32, R32, R28.reuse, R112 ;  /* 0x0000001c2020723c */ /* 0x080fe20000041870 */
[----:B------:R-:W1:Y:S05]  /*77b0*/  LDSM.16.MT88.4 R112, [R2+UR6+0x9000] ;  /* 0x009000060270783b */ /* 0x000e6a0008004200 */
[----:B------:R-:W-:Y:S01]  /*77c0*/  HMMA.16816.F32.BF16 R124, R124, R28, R44 ;  /* 0x0000001c7c7c723c */ /* 0x000fe2000004182c */
[----:B------:R-:W1:Y:S05]  /*77d0*/  LDSM.16.M88.4 R44, [R7+UR6+0x80] ;  /* 0x00008006072c783b */ /* 0x000e6a0008000200 */
[-C--:B0-----:R-:W-:Y:S06]  /*77e0*/  HMMA.16816.F32.BF16 R36, R40, R122.reuse, R36 ;  /* 0x0000007a2824723c */ /* 0x081fec0000041824 */
[----:B-1----:R-:W-:Y:S01]  /*77f0*/  HMMA.16816.F32.BF16 R120, R20, R122, R116 ;  /* 0x0000007a1478723c */ /* 0x002fe20000041874 */
        /* <DEDUP_REMOVED lines=33> */
[----:B------:R-:W2:Y:S01]  /*7a10*/  LDSM.16.M88.4 R116, [R132+UR6+0x4100] ;  /* 0x004100068474783b */ /* 0x000ea20008000200 */
[-C--:B------:R-:W-:Y:S06]  /*7a20*/  HMMA.16816.F32.BF16 R36, R44, R112.reuse, R36 ;  /* 0x000000702c24723c */ /* 0x080fec0000041824 */
[----:B------:R-:W-:Y:S06]  /*7a30*/  HMMA.16816.F32.BF16 R128, R24, R112, R128 ;  /* 0x000000701880723c */ /* 0x000fec0000041880 */
[-C--:B------:R-:W-:Y:S01]  /*7a40*/  HMMA.16816.F32.BF16 R44, R44, R40.reuse, R28 ;  /* 0x000000282c2c723c */ /* 0x080fe2000004181c */
[----:B------:R-:W3:Y:S05]  /*7a50*/  LDSM.16.MT88.4 R28, [R2+UR6+0xa800] ;  /* 0x00a80006021c783b */ /* 0x000eea0008004200 */
[----:B------:R-:W-:Y:S01]  /*7a60*/  HMMA.16816.F32.BF16 R32, R24, R40, R32 ;  /* 0x000000281820723c */ /* 0x000fe20000041820 */
[----:B------:R-:W4:Y:S05]  /*7a70*/  LDSM.16.M88.4 R24, [R132+UR6+0x100] ;  /* 0x000100068418783b */ /* 0x000f2a0008000200 */
        /* <DEDUP_REMOVED lines=8> */
[-C--:B--2---:R-:W-:Y:S06]  /*7b00*/  HMMA.16816.F32.BF16 R36, R20, R116.reuse, R36 ;  /* 0x000000741424723c */ /* 0x084fec0000041824 */
[----:B---3--:R-:W-:Y:S06]  /*7b10*/  HMMA.16816.F32.BF16 R128, R28, R116, R128 ;  /* 0x000000741c80723c */ /* 0x008fec0000041880 */
[-C--:B----4-:R-:W-:Y:S01]  /*7b20*/  HMMA.16816.F32.BF16 R124, R20, R24.reuse, R124 ;  /* 0x00000018147c723c */ /* 0x090fe2000004187c */
[----:B------:R-:W2:Y:S05]  /*7b30*/  LDSM.16.MT88.4 R20, [R2+UR6+0xb000] ;  /* 0x00b000060214783b */ /* 0x000eaa0008004200 */
[----:B------:R-:W-:Y:S01]  /*7b40*/  HMMA.16816.F32.BF16 R32, R28, R24, R32 ;  /* 0x000000181c20723c */ /* 0x000fe20000041820 */
[----:B------:R-:W3:Y:S05]  /*7b50*/  LDSM.16.M88.4 R28, [R7+UR6+0x180] ;  /* 0x00018006071c783b */ /* 0x000eea0008000200 */
[-C--:B0-----:R-:W-:Y:S06]  /*7b60*/  HMMA.16816.F32.BF16 R36, R112, R118.reuse, R36 ;  /* 0x000000767024723c */ /* 0x081fec0000041824 */
[----:B-1----:R-:W-:Y:S01]  /*7b70*/  HMMA.16816.F32.BF16 R128, R44, R118, R128 ;  /* 0x000000762c80723c */ /* 0x002fe20000041880 */
[----:B------:R-:W0:Y:S05]  /*7b80*/  LDSM.16.MT88.4 R116, [R9+UR6+0xb400] ;  /* 0x00b400060974783b */ /* 0x000e2a0008004200 */
[-C--:B------:R-:W-:Y:S01]  /*7b90*/  HMMA.16816.F32.BF16 R124, R112, R26.reuse, R124 ;  /* 0x0000001a707c723c */ /* 0x080fe2000004187c */
[----:B------:R-:W1:Y:S05]  /*7ba0*/  LDSM.16.MT88.4 R112, [R2+UR6+0xb400] ;  /* 0x00b400060270783b */ /* 0x000e6a0008004200 */
[----:B------:R-:W-:Y:S01]  /*7bb0*/  HMMA.16816.F32.BF16 R32, R44, R26, R32 ;  /* 0x0000001a2c20723c */ /* 0x000fe20000041820 */
[----:B------:R-:W-:Y:S04]  /*7bc0*/  LDSM.16.MT88.4 R24, [R9+UR6+0xb800] ;  /* 0x00b800060918783b */ /* 0x000fe80008004200 */
[----:B------:R-:W4:Y:S01]  /*7bd0*/  LDSM.16.M88.4 R44, [R132+UR6+0x4180] ;  /* 0x00418006842c783b */ /* 0x000f220008000200 */
[-C--:B------:R-:W-:Y:S06]  /*7be0*/  HMMA.16816.F32.BF16 R36, R40, R120.reuse, R36 ;  /* 0x000000782824723c */ /* 0x080fec0000041824 */
[----:B--2---:R-:W-:Y:S06]  /*7bf0*/  HMMA.16816.F32.BF16 R128, R20, R120, R128 ;  /* 0x000000781480723c */ /* 0x004fec0000041880 */
[-C--:B---3--:R-:W-:Y:S01]  /*7c00*/  HMMA.16816.F32.BF16 R124, R40, R28.reuse, R124 ;  /* 0x0000001c287c723c */ /* 0x088fe2000004187c */
[----:B------:R-:W2:Y:S05]  /*7c10*/  LDSM.16.MT88.4 R40, [R2+UR6+0xb800] ;  /* 0x00b800060228783b */ /* 0x000eaa0008004200 */
[----:B------:R-:W-:Y:S01]  /*7c20*/  HMMA.16816.F32.BF16 R32, R20, R28, R32 ;  /* 0x0000001c1420723c */ /* 0x000fe20000041820 */
[----:B------:R3:W5:Y:S05]  /*7c30*/  LDSM.16.M88.4 R20, [R132+UR6+0x180] ;  /* 0x000180068414783b */ /* 0x00076a0008000200 */
[-C--:B0-----:R-:W-:Y:S01]  /*7c40*/  HMMA.16816.F32.BF16 R36, R116, R122.reuse, R36 ;  /* 0x0000007a7424723c */ /* 0x081fe20000041824 */
[----:B------:R-:W0:Y:S01]  /*7c50*/  S2R R3, SR_TID.X ;  /* 0x0000000000037919 */ /* 0x000e220000002100 */
[----:B------:R-:W-:Y:S01]  /*7c60*/  SHF.L.U32 R222, R222, 0x2, RZ ;  /* 0x00000002dede7819 */ /* 0x000fe200000006ff */
[----:B---3--:R-:W3:Y:S03]  /*7c70*/  LDL.64 R132, [R1+0x3c0] ;  /* 0x0003c00001847983 */ /* 0x008ee60000100a00 */
[----:B-1----:R-:W-:Y:S01]  /*7c80*/  HMMA.16816.F32.BF16 R128, R112, R122, R128 ;  /* 0x0000007a7080723c */ /* 0x002fe20000041880 */
[----:B------:R-:W1:Y:S05]  /*7c90*/  LDSM.16.MT88.4 R120, [R9+UR6+0xbc00] ;  /* 0x00bc00060978783b */ /* 0x000e6a0008004200 */
[-C--:B------:R-:W-:Y:S01]  /*7ca0*/  HMMA.16816.F32.BF16 R124, R116, R30.reuse, R124 ;  /* 0x0000001e747c723c */ /* 0x080fe2000004187c */
[----:B------:R4:W1:Y:S05]  /*7cb0*/  LDSM.16.MT88.4 R116, [R2+UR6+0xbc00] ;  /* 0x00bc00060274783b */ /* 0x00086a0008004200 */
[----:B------:R-:W-:Y:S01]  /*7cc0*/  HMMA.16816.F32.BF16 R32, R112, R30, R32 ;  /* 0x0000001e7020723c */ /* 0x000fe20000041820 */
[----:B------:R-:W3:Y:S01]  /*7cd0*/  LDL.64 R114, [R1+0x3c8] ;  /* 0x0003c80001727983 */ /* 0x000ee20000100a00 */
[----:B----4-:R-:W4:Y:S04]  /*7ce0*/  S2R R2, SR_TID.X ;  /* 0x0000000000027919 */ /* 0x010f280000002100 */
[-C--:B------:R-:W-:Y:S01]  /*7cf0*/  HMMA.16816.F32.BF16 R36, R24, R44.reuse, R36 ;  /* 0x0000002c1824723c */ /* 0x080fe20000041824 */
[----:B------:R-:W3:Y:S05]  /*7d00*/  LDL.64 R112, [R1+0x3a8] ;  /* 0x0003a80001707983 */ /* 0x000eea0000100a00 */
[----:B--2---:R-:W-:Y:S01]  /*7d10*/  HMMA.16816.F32.BF16 R128, R40, R44, R128 ;  /* 0x0000002c2880723c */ /* 0x004fe20000041880 */
[----:B------:R-:W2:Y:S05]  /*7d20*/  LDL.64 R44, [R1+0x3d8] ;  /* 0x0003d800012c7983 */ /* 0x000eaa0000100a00 */
[-C--:B-----5:R-:W-:Y:S06]  /*7d30*/  HMMA.16816.F32.BF16 R124, R24, R20.reuse, R124 ;  /* 0x00000014187c723c */ /* 0x0a0fec000004187c */
[----:B------:R-:W-:Y:S01]  /*7d40*/  HMMA.16816.F32.BF16 R32, R40, R20, R32 ;  /* 0x000000142820723c */ /* 0x000fe20000041820 */
[----:B0-----:R-:W-:-:S05]  /*7d50*/  SHF.L.U32 R3, R3, 0x1, RZ ;  /* 0x0000000103037819 */ /* 0x001fca00000006ff */
[-C--:B-1----:R-:W-:Y:S06]  /*7d60*/  HMMA.16816.F32.BF16 R36, R120, R46.reuse, R36 ;  /* 0x0000002e7824723c */ /* 0x082fec0000041824 */
[----:B------:R-:W-:Y:S06]  /*7d70*/  HMMA.16816.F32.BF16 R128, R116, R46, R128 ;  /* 0x0000002e7480723c */ /* 0x000fec0000041880 */
[----:B------:R-:W-:Y:S01]  /*7d80*/  HMMA.16816.F32.BF16 R124, R120, R22, R124 ;  /* 0x00000016787c723c */ /* 0x000fe2000004187c */
[----:B------:R-:W-:-:S02]  /*7d90*/  LOP3.LUT R3, R3, 0x6, RZ, 0xc0, !PT ;  /* 0x0000000603037812 */ /* 0x000fc400078ec0ff */
[----:B----4-:R-:W-:Y:S01]  /*7da0*/  LOP3.LUT R2, R2, 0x60, RZ, 0xc0, !PT ;  /* 0x0000006002027812 */ /* 0x010fe200078ec0ff */
[----:B------:R-:W0:Y:S02]  /*7db0*/  S2R R41, SR_TID.X ;  /* 0x0000000000297919 */ /* 0x000e240000002100 */
[----:B------:R-:W-:Y:S01]  /*7dc0*/  HMMA.16816.F32.BF16 R32, R116, R22, R32 ;  /* 0x000000167420723c */ /* 0x000fe20000041820 */
[----:B------:R-:W-:Y:S01]  /*7dd0*/  LEA.HI R2, R2, R3, RZ, 0x1e ;  /* 0x0000000302027211 */ /* 0x000fe200078ff0ff */
[----:B------:R-:W4:Y:S04]  /*7de0*/  LDL.64 R46, [R1+0x3f8] ;  /* 0x0003f800012e7983 */ /* 0x000f280000100a00 */
[----:B------:R-:W-:Y:S02]  /*7df0*/  VIADD R2, R2, UR4 ;  /* 0x0000000402027c36 */ /* 0x000fe40008000000 */
[----:B------:R-:W-:Y:S01]  /*7e00*/  FMUL R36, R36, UR9 ;  /* 0x0000000924247c20 */ /* 0x000fe20008400000 */
[----:B------:R-:W-:Y:S01]  /*7e10*/  FMUL R4, R38, UR9 ;  /* 0x0000000926047c20 */ /* 0x000fe20008400000 */
[----:B------:R-:W-:Y:S01]  /*7e20*/  FMUL R29, R37, UR9 ;  /* 0x00000009251d7c20 */ /* 0x000fe20008400000 */
[----:B------:R-:W-:Y:S01]  /*7e30*/  FMUL R28, R39, UR9 ;  /* 0x00000009271c7c20 */ /* 0x000fe20008400000 */
[----:B------:R-:W-:Y:S01]  /*7e40*/  IADD3 R3, R2, 0x20, RZ ;  /* 0x0000002002037810 */ /* 0x000fe20007ffe0ff */
[----:B------:R-:W-:Y:S01]  /*7e50*/  FMUL R5, R128, UR9 ;  /* 0x0000000980057c20 */ /* 0x000fe20008400000 */
[----:B------:R-:W-:Y:S01]  /*7e60*/  FMUL R18, R130, UR9 ;  /* 0x0000000982127c20 */ /* 0x000fe20008400000 */
[-C--:B------:R-:W-:Y:S01]  /*7e70*/  ISETP.GE.AND P6, PT, R13, R2.reuse, PT ;  /* 0x000000020d00720c */ /* 0x080fe20003fc6270 */
[----:B------:R-:W-:Y:S01]  /*7e80*/  FMUL R26, R129, UR9 ;  /* 0x00000009811a7c20 */ /* 0x000fe20008400000 */
[-C--:B------:R-:W-:Y:S01]  /*7e90*/  ISETP.GE.AND P2, PT, R13, R3.reuse, PT ;  /* 0x000000030d00720c */ /* 0x080fe20003f46270 */
[----:B------:R-:W-:Y:S01]  /*7ea0*/  FMUL R24, R131, UR9 ;  /* 0x0000000983187c20 */ /* 0x000fe20008400000 */
[-C--:B------:R-:W-:Y:S01]  /*7eb0*/  ISETP.GE.AND P3, PT, R14, R3.reuse, PT ;  /* 0x000000030e00720c */ /* 0x080fe20003f66270 */
[----:B------:R-:W-:Y:S01]  /*7ec0*/  FMUL R20, R124, UR9 ;  /* 0x000000097c147c20 */ /* 0x000fe20008400000 */
[----:B------:R-:W-:Y:S01]  /*7ed0*/  FMUL R27, R125, UR9 ;  /* 0x000000097d1b7c20 */ /* 0x000fe20008400000 */
[-C--:B------:R-:W-:Y:S01]  /*7ee0*/  ISETP.GE.AND P4, PT, R15, R3.reuse, PT ;  /* 0x000000030f00720c */ /* 0x080fe20003f86270 */
[----:B------:R-:W-:Y:S01]  /*7ef0*/  FMUL R22, R126, UR9 ;  /* 0x000000097e167c20 */ /* 0x000fe20008400000 */
[----:B------:R-:W-:Y:S01]  /*7f00*/  ISETP.GE.AND P5, PT, R16, R3, PT ;  /* 0x000000031000720c */ /* 0x000fe20003fa6270 */
[----:B------:R-:W-:Y:S01]  /*7f10*/  FMUL R23, R127, UR9 ;  /* 0x000000097f177c20 */ /* 0x000fe20008400000 */
[-C--:B------:R-:W-:Y:S01]  /*7f20*/  ISETP.GT.AND P1, PT, R13, R2.reuse, PT ;  /* 0x000000020d00720c */ /* 0x080fe20003f24270 */
[----:B------:R-:W-:Y:S01]  /*7f30*/  FMUL R21, R32, UR9 ;  /* 0x0000000920157c20 */ /* 0x000fe20008400000 */
[----:B------:R-:W-:Y:S01]  /*7f40*/  FSEL R3, R36, -INF , P2 ;  /* 0xff80000024037808 */ /* 0x000fe20001000000 */
[----:B------:R-:W-:Y:S01]  /*7f50*/  FMUL R17, R33, UR9 ;  /* 0x0000000921117c20 */ /* 0x000fe20008400000 */
[----:B------:R-:W-:Y:S01]  /*7f60*/  FSEL R4, R4, -INF , P3 ;  /* 0xff80000004047808 */ /* 0x000fe20001800000 */
[----:B------:R-:W-:Y:S01]  /*7f70*/  FMUL R25, R34, UR9 ;  /* 0x0000000922197c20 */ /* 0x000fe20008400000 */
[CC--:B------:R-:W-:Y:S01]  /*7f80*/  ISETP.GE.AND P2, PT, R14.reuse, R2.reuse, PT ;  /* 0x000000020e00720c */ /* 0x0c0fe20003f46270 */
[----:B------:R-:W-:Y:S01]  /*7f90*/  FMUL R19, R35, UR9 ;  /* 0x0000000923137c20 */ /* 0x000fe20008400000 */
[----:B------:R-:W-:Y:S01]  /*7fa0*/  ISETP.GT.AND P3, PT, R14, R2, PT ;  /* 0x000000020e00720c */ /* 0x000fe20003f64270 */
[----:B------:R-:W5:Y:S01]  /*7fb0*/  LDL.64 R42, [R1+0x3f0] ;  /* 0x0003f000012a7983 */ /* 0x000f620000100a00 */
[----:B------:R-:W-:-:S02]  /*7fc0*/  FSEL R5, R5, -INF , P4 ;  /* 0xff80000005057808 */ /* 0x000fc40002000000 */
[----:B------:R-:W-:Y:S01]  /*7fd0*/  FSEL R18, R18, -INF , P5 ;  /* 0xff80000012127808 */ /* 0x000fe20002800000 */
[----:B------:R-:W3:Y:S01]  /*7fe0*/  LDL.64 R122, [R1+0x3b8] ;  /* 0x0003b800017a7983 */ /* 0x000ee20000100a00 */
[----:B------:R-:W-:Y:S02]  /*7ff0*/  FSEL R20, R20, -INF , P6 ;  /* 0xff80000014147808 */ /* 0x000fe40003000000 */
[----:B------:R-:W-:Y:S01]  /*8000*/  FSEL R27, R27, -INF , P1 ;  /* 0xff8000001b1b7808 */ /* 0x000fe20000800000 */
[----:B------:R-:W3:Y:S01]  /*8010*/  LDL.64 R124, [R1+0x370] ;  /* 0x00037000017c7983 */ /* 0x000ee20000100a00 */
[CC--:B------:R-:W-:Y:S02]  /*8020*/  ISETP.GE.AND P4, PT, R15.reuse, R2.reuse, PT ;  /* 0x000000020f00720c */ /* 0x0c0fe40003f86270 */
[-C--:B------:R-:W-:Y:S01]  /*8030*/  ISETP.GT.AND P5, PT, R15, R2.reuse, PT ;  /* 0x000000020f00720c */ /* 0x080fe20003fa4270 */
[----:B------:R-:W3:Y:S01]  /*8040*/  LDL.64 R120, [R1+0x3b0] ;  /* 0x0003b00001787983 */ /* 0x000ee20000100a00 */
[----:B------:R-:W-:-:S02]  /*8050*/  ISETP.GE.AND P6, PT, R16, R2, PT ;  /* 0x000000021000720c */ /* 0x000fc40003fc6270 */
[----:B------:R-:W-:Y:S01]  /*8060*/  ISETP.GT.AND P1, PT, R16, R2, PT ;  /* 0x000000021000720c */ /* 0x000fe20003f24270 */
[----:B------:R-:W-:Y:S01]  /*8070*/  VIADD R2, R2, 0x21 ;  /* 0x0000002102027836 */ /* 0x000fe20000000000 */
[----:B------:R-:W-:Y:S01]  /*8080*/  FSEL R22, R22, -INF , P2 ;  /* 0xff80000016167808 */ /* 0x000fe20001000000 */
[----:B------:R-:W3:Y:S01]  /*8090*/  LDL.64 R118, [R1+0x3a0] ;  /* 0x0003a00001767983 */ /* 0x000ee20000100a00 */
[----:B------:R-:W-:Y:S02]  /*80a0*/  FSEL R23, R23, -INF , P3 ;  /* 0xff80000017177808 */ /* 0x000fe40001800000 */
[----:B------:R-:W-:Y:S01]  /*80b0*/  FSEL R21, R21, -INF , P4 ;  /* 0xff80000015157808 */ /* 0x000fe20002000000 */
[----:B------:R-:W3:Y:S01]  /*80c0*/  LDL.64 R130, [R1+0x390] ;  /* 0x0003900001827983 */ /* 0x000ee20000100a00 */
[----:B------:R-:W-:Y:S02]  /*80d0*/  FSEL R17, R17, -INF , P5 ;  /* 0xff80000011117808 */ /* 0x000fe40002800000 */
[----:B------:R-:W-:Y:S01]  /*80e0*/  FSEL R25, R25, -INF , P6 ;  /* 0xff80000019197808 */ /* 0x000fe20003000000 */
[----:B------:R-:W3:Y:S01]  /*80f0*/  LDL.64 R116, [R1+0x388] ;  /* 0x0003880001747983 */ /* 0x000ee20000100a00 */
[----:B------:R-:W-:-:S02]  /*8100*/  FSEL R19, R19, -INF , P1 ;  /* 0xff80000013137808 */ /* 0x000fc40000800000 */
[-C--:B------:R-:W-:Y:S01]  /*8110*/  ISETP.GE.AND P2, PT, R13, R2.reuse, PT ;  /* 0x000000020d00720c */ /* 0x080fe20003f46270 */
[----:B------:R-:W3:Y:S01]  /*8120*/  LDL.64 R126, [R1+0x360] ;  /* 0x00036000017e7983 */ /* 0x000ee20000100a00 */
[----:B------:R-:W-:Y:S02]  /*8130*/  FMNMX R33, R20, R27, !PT ;  /* 0x0000001b14217209 */ /* 0x000fe40007800000 */
[-C--:B------:R-:W-:Y:S01]  /*8140*/  ISETP.GE.AND P3, PT, R14, R2.reuse, PT ;  /* 0x000000020e00720c */ /* 0x080fe20003f66270 */
[----:B------:R-:W3:Y:S01]  /*8150*/  LDL.64 R128, [R1+0x378] ;  /* 0x0003780001807983 */ /* 0x000ee20000100a00 */
[----:B------:R-:W-:Y:S02]  /*8160*/  FMNMX R34, R22, R23, !PT ;  /* 0x0000001716227209 */ /* 0x000fe40007800000 */
[----:B------:R-:W-:Y:S02]  /*8170*/  ISETP.GE.AND P4, PT, R15, R2, PT ;  /* 0x000000020f00720c */ /* 0x000fe40003f86270 */
[----:B------:R-:W-:-:S02]  /*8180*/  FMNMX R31, R21, R17, !PT ;  /* 0x00000011151f7209 */ /* 0x000fc40007800000 */
[----:B------:R-:W-:Y:S02]  /*8190*/  ISETP.GE.AND P5, PT, R16, R2, PT ;  /* 0x000000021000720c */ /* 0x000fe40003fa6270 */
[----:B------:R-:W-:Y:S02]  /*81a0*/  FMNMX R30, R25, R19, !PT ;  /* 0x00000013191e7209 */ /* 0x000fe40007800000 */
[----:B------:R-:W-:Y:S02]  /*81b0*/  FSEL R29, R29, -INF , P2 ;  /* 0xff8000001d1d7808 */ /* 0x000fe40001000000 */
[----:B------:R-:W-:Y:S02]  /*81c0*/  FMNMX R33, R3, R33, !PT ;  /* 0x0000002103217209 */ /* 0x000fe40007800000 */
[----:B------:R-:W-:Y:S02]  /*81d0*/  FSEL R28, R28, -INF , P3 ;  /* 0xff8000001c1c7808 */ /* 0x000fe40001800000 */
[----:B------:R-:W-:-:S02]  /*81e0*/  FMNMX R34, R4, R34, !PT ;  /* 0x0000002204227209 */ /* 0x000fc40007800000 */
[----:B------:R-:W-:Y:S02]  /*81f0*/  FSEL R26, R26, -INF , P4 ;  /* 0xff8000001a1a7808 */ /* 0x000fe40002000000 */
[----:B------:R-:W-:Y:S02]  /*8200*/  FMNMX R31, R5, R31, !PT ;  /* 0x0000001f051f7209 */ /* 0x000fe40007800000 */
[----:B------:R-:W-:Y:S02]  /*8210*/  FSEL R24, R24, -INF , P5 ;  /* 0xff80000018187808 */ /* 0x000fe40002800000 */
[----:B------:R-:W-:Y:S02]  /*8220*/  FMNMX R30, R18, R30, !PT ;  /* 0x0000001e121e7209 */ /* 0x000fe40007800000 */
[----:B------:R-:W-:Y:S02]  /*8230*/  FMNMX R33, R29, R33, !PT ;  /* 0x000000211d217209 */ /* 0x000fe40007800000 */
[----:B------:R-:W-:-:S02]  /*8240*/  FMNMX R34, R28, R34, !PT ;  /* 0x000000221c227209 */ /* 0x000fc40007800000 */
[----:B------:R-:W-:Y:S02]  /*8250*/  FMNMX R31, R26, R31, !PT ;  /* 0x0000001f1a1f7209 */ /* 0x000fe40007800000 */
[----:B------:R-:W-:Y:S01]  /*8260*/  FMNMX R30, R24, R30, !PT ;  /* 0x0000001e181e7209 */ /* 0x000fe20007800000 */
[----:B------:R-:W1:Y:S04]  /*8270*/  SHFL.BFLY PT, R35, R33, 0x2, 0x1f ;  /* 0x0c401f0021237f89 */ /* 0x000e6800000e0000 */
[----:B------:R-:W0:Y:S04]  /*8280*/  SHFL.BFLY PT, R36, R34, 0x2, 0x1f ;  /* 0x0c401f0022247f89 */ /* 0x000e2800000e0000 */
[----:B------:R-:W0:Y:S04]  /*8290*/  SHFL.BFLY PT, R32, R31, 0x2, 0x1f ;  /* 0x0c401f001f207f89 */ /* 0x000e2800000e0000 */
[----:B------:R-:W0:Y:S01]  /*82a0*/  SHFL.BFLY PT, R2, R30, 0x2, 0x1f ;  /* 0x0c401f001e027f89 */ /* 0x000e2200000e0000 */
[----:B-1----:R-:W-:-:S02]  /*82b0*/  FMNMX R35, R33, R35, !PT ;  /* 0x0000002321237209 */ /* 0x002fc40007800000 */
[----:B0-----:R-:W-:Y:S02]  /*82c0*/  FMNMX R36, R34, R36, !PT ;  /* 0x0000002422247209 */ /* 0x001fe40007800000 */
[----:B------:R-:W-:Y:S02]  /*82d0*/  FMNMX R32, R31, R32, !PT ;  /* 0x000000201f207209 */ /* 0x000fe40007800000 */
[----:B------:R-:W-:Y:S01]  /*82e0*/  FMNMX R2, R30, R2, !PT ;  /* 0x000000021e027209 */ /* 0x000fe20007800000 */
[----:B------:R-:W0:Y:S04]  /*82f0*/  SHFL.BFLY PT, R31, R36, 0x1, 0x1f ;  /* 0x0c201f00241f7f89 */ /* 0x000e2800000e0000 */
[----:B------:R-:W1:Y:S04]  /*8300*/  SHFL.BFLY PT, R30, R35, 0x1, 0x1f ;  /* 0x0c201f00231e7f89 */ /* 0x000e6800000e0000 */
[----:B------:R-:W1:Y:S04]  /*8310*/  SHFL.BFLY PT, R33, R32, 0x1, 0x1f ;  /* 0x0c201f0020217f89 */ /* 0x000e6800000e0000 */
[----:B------:R-:W1:Y:S01]  /*8320*/  SHFL.BFLY PT, R34, R2, 0x1, 0x1f ;  /* 0x0c201f0002227f89 */ /* 0x000e6200000e0000 */
[----:B0-----:R-:W-:-:S02]  /*8330*/  FMNMX R31, R36, R31, !PT ;  /* 0x0000001f241f7209 */ /* 0x001fc40007800000 */
[----:B-1----:R-:W-:Y:S01]  /*8340*/  FMNMX R30, R35, R30, !PT ;  /* 0x0000001e231e7209 */ /* 0x002fe20007800000 */
[----:B------:R-:W-:Y:S01]  /*8350*/  BAR.SYNC.DEFER_BLOCKING 0x0 ;  /* 0x0000000000007b1d */ /* 0x000fe20000010000 */
[----:B------:R-:W-:Y:S02]  /*8360*/  FMNMX R33, R32, R33, !PT ;  /* 0x0000002120217209 */ /* 0x000fe40007800000 */
[----:B------:R-:W-:-:S03]  /*8370*/  FMNMX R34, R2, R34, !PT ;  /* 0x0000002202227209 */ /* 0x000fc60007800000 */
[----:B------:R-:W-:Y:S04]  /*8380*/  @!P0 STS [R250], R30 ;  /* 0x0000001efa008388 */ /* 0x000fe80000000800 */
[----:B------:R-:W-:Y:S04]  /*8390*/  @!P0 STS [R249], R31 ;  /* 0x0000001ff9008388 */ /* 0x000fe80000000800 */
[----:B------:R-:W-:Y:S04]  /*83a0*/  @!P0 STS [R248], R33 ;  /* 0x00000021f8008388 */ /* 0x000fe80000000800 */
[----:B------:R-:W-:Y:S01]  /*83b0*/  @!P0 STS [R242], R34 ;  /* 0x00000022f2008388 */ /* 0x000fe20000000800 */
[----:B------:R-:W-:Y:S01]  /*83c0*/  BAR.SYNC.DEFER_BLOCKING 0x0 ;  /* 0x0000000000007b1d */ /* 0x000fe20000010000 */
[----:B------:R-:W-:-:S04]  /*83d0*/  LOP3.LUT R41, R41, 0x7f, RZ, 0xc0, !PT ;  /* 0x0000007f29297812 */ /* 0x000fc800078ec0ff */
[----:B------:R-:W-:-:S05]  /*83e0*/  LEA R41, R41, UR6, 0x2 ;  /* 0x0000000629297c11 */ /* 0x000fca000f8e10ff */
[----:B------:R-:W0:Y:S04]  /*83f0*/  LDS R2, [R41] ;  /* 0x0000000029027984 */ /* 0x000e280000000800 */
[----:B0-----:R-:W0:Y:S02]  /*8400*/  SHFL.BFLY PT, R30, R2, 0x2, 0x1f ;  /* 0x0c401f00021e7f89 */ /* 0x001e2400000e0000 */
[----:B0-----:R-:W-:-:S05]  /*8410*/  FMNMX R30, R2, R30, !PT ;  /* 0x0000001e021e7209 */ /* 0x001fca0007800000 */
[----:B------:R-:W0:Y:S02]  /*8420*/  SHFL.BFLY PT, R2, R30, 0x1, 0x1f ;  /* 0x0c201f001e027f89 */ /* 0x000e2400000e0000 */
[----:B0-----:R-:W-:-:S05]  /*8430*/  FMNMX R2, R30, R2, !PT ;  /* 0x000000021e027209 */ /* 0x001fca0007800000 */
[----:B------:R-:W-:Y:S01]  /*8440*/  @!P0 STS [R41], R2 ;  /* 0x0000000229008388 */ /* 0x000fe20000000800 */
[----:B------:R-:W-:Y:S06]  /*8450*/  BAR.SYNC.DEFER_BLOCKING 0x0 ;  /* 0x0000000000007b1d */ /* 0x000fec0000010000 */
[----:B------:R-:W0:Y:S04]  /*8460*/  LDS R2, [R222+UR6] ;  /* 0x00000006de027984 */ /* 0x000e280008000800 */
[----:B------:R-:W1:Y:S04]  /*8470*/  LDS R30, [R238] ;  /* 0x00000000ee1e7984 */ /* 0x000e680000000800 */
[----:B------:R-:W2:Y:S04]  /*8480*/  LDS R34, [R236] ;  /* 0x00000000ec227984 */ /* 0x000ea80000000800 */
[----:B------:R-:W4:Y:S01]  /*8490*/  LDS R33, [R234] ;  /* 0x00000000ea217984 */ /* 0x000f220000000800 */
[----:B0-----:R-:W-:-:S05]  /*84a0*/  FMNMX R2, R2, R217, !PT ;  /* 0x000000d902027209 */ /* 0x001fca0007800000 */
[--C-:B------:R-:W-:Y:S01]  /*84b0*/  FADD R31, R20, -R2.reuse ;  /* 0x80000002141f7221 */ /* 0x100fe20000000000 */
[--C-:B------:R-:W-:Y:S01]  /*84c0*/  FADD R20, R3, -R2.reuse ;  /* 0x8000000203147221 */ /* 0x100fe20000000000 */
[----:B-1----:R-:W-:Y:S01]  /*84d0*/  FMNMX R3, R30, R215, !PT ;  /* 0x000000d71e037209 */ /* 0x002fe20007800000 */
[--C-:B------:R-:W-:Y:S02]  /*84e0*/  FADD R29, R29, -R2.reuse ;  /* 0x800000021d1d7221 */ /* 0x100fe40000000000 */
[----:B------:R-:W-:Y:S02]  /*84f0*/  FMUL R20, R20, 1.4426950216293334961 ;  /* 0x3fb8aa3b14147820 */ /* 0x000fe40000400000 */
[--C-:B------:R-:W-:Y:S01]  /*8500*/  FADD R22, R22, -R3.reuse ;  /* 0x8000000316167221 */ /* 0x100fe20000000000 */
[----:B------:R-:W-:Y:S01]  /*8510*/  FADD R23, R23, -R3 ;  /* 0x8000000317177221 */ /* 0x000fe20000000000 */
[----:B------:R0:W-:Y:S02]  /*8520*/  MUFU.EX2 R30, R20 ;  /* 0x00000014001e7308 */ /* 0x0001e40000000800 */
[----:B------:R-:W-:Y:S01]  /*8530*/  FMUL R22, R22, 1.4426950216293334961 ;  /* 0x3fb8aa3b16167820 */ /* 0x000fe20000400000 */
[----:B------:R-:W-:Y:S01]  /*8540*/  FADD R27, R27, -R2 ;  /* 0x800000021b1b7221 */ /* 0x000fe20000000000 */
[----:B0-----:R-:W-:-:S04]  /*8550*/  FMUL R20, R29, 1.4426950216293334961 ;  /* 0x3fb8aa3b1d147820 */ /* 0x001fc80000400000 */
[----:B------:R0:W-:Y:S01]  /*8560*/  MUFU.EX2 R29, R22 ;  /* 0x00000016001d7308 */ /* 0x0001e20000000800 */
[----:B------:R-:W-:Y:S01]  /*8570*/  FMUL R27, R27, 1.4426950216293334961 ;  /* 0x3fb8aa3b1b1b7820 */ /* 0x000fe20000400000 */
[----:B0-----:R-:W-:Y:S01]  /*8580*/  FMUL R22, R23, 1.4426950216293334961 ;  /* 0x3fb8aa3b17167820 */ /* 0x001fe20000400000 */
[----:B------:R-:W-:Y:S01]  /*8590*/  FADD R23, R4, -R3 ;  /* 0x8000000304177221 */ /* 0x000fe20000000000 */
[----:B--2---:R-:W-:-:S04]  /*85a0*/  FMNMX R4, R34, R213, !PT ;  /* 0x000000d522047209 */ /* 0x004fc80007800000 */
[----:B------:R0:W-:Y:S01]  /*85b0*/  MUFU.EX2 R32, R27 ;  /* 0x0000001b00207308 */ /* 0x0001e20000000800 */
[----:B------:R-:W-:Y:S01]  /*85c0*/  FMUL R23, R23, 1.4426950216293334961 ;  /* 0x3fb8aa3b17177820 */ /* 0x000fe20000400000 */
[----:B0-----:R-:W-:-:S06]  /*85d0*/  FADD R27, R28, -R3 ;  /* 0x800000031c1b7221 */ /* 0x001fcc0000000000 */
[----:B------:R0:W-:Y:S01]  /*85e0*/  MUFU.EX2 R28, R23 ;  /* 0x00000017001c7308 */ /* 0x0001e20000000800 */
[----:B------:R-:W-:Y:S01]  /*85f0*/  FMUL R27, R27, 1.4426950216293334961 ;  /* 0x3fb8aa3b1b1b7820 */ /* 0x000fe20000400000 */
[--C-:B------:R-:W-:Y:S01]  /*8600*/  FADD R17, R17, -R4.reuse ;  /* 0x8000000411117221 */ /* 0x100fe20000000000 */
[----:B0-----:R-:W-:-:S04]  /*8610*/  FADD R23, R21, -R4 ;  /* 0x8000000415177221 */ /* 0x001fc80000000000 */
[----:B------:R-:W-:Y:S01]  /*8620*/  FMUL R23, R23, 1.4426950216293334961 ;  /* 0x3fb8aa3b17177820 */ /* 0x000fe20000400000 */
[----:B------:R-:W-:Y:S08]  /*8630*/  MUFU.EX2 R21, R27 ;  /* 0x0000001b00157308 */ /* 0x000ff00000000800 */
[----:B------:R0:W-:Y:S01]  /*8640*/  MUFU.EX2 R27, R23 ;  /* 0x00000017001b7308 */ /* 0x0001e20000000800 */
[----:B------:R-:W-:Y:S01]  /*8650*/  FMUL R31, R31, 1.4426950216293334961 ;  /* 0x3fb8aa3b1f1f7820 */ /* 0x000fe20000400000 */
[----:B0-----:R-:W-:Y:S01]  /*8660*/  FMUL R23, R17, 1.4426950216293334961 ;  /* 0x3fb8aa3b11177820 */ /* 0x001fe20000400000 */
[--C-:B------:R-:W-:Y:S01]  /*8670*/  FADD R17, R5, -R4.reuse ;  /* 0x8000000405117221 */ /* 0x100fe20000000000 */
[----:B----4-:R-:W-:Y:S01]  /*8680*/  FMNMX R5, R33, R207, !PT ;  /* 0x000000cf21057209 */ /* 0x010fe20007800000 */
[----:B------:R-:W-:-:S02]  /*8690*/  FADD R33, R26, -R4 ;  /* 0x800000041a217221 */ /* 0x000fc40000000000 */
[----:B------:R-:W-:Y:S02]  /*86a0*/  FMUL R17, R17, 1.4426950216293334961 ;  /* 0x3fb8aa3b11117820 */ /* 0x000fe40000400000 */
[--C-:B------:R-:W-:Y:S01]  /*86b0*/  FADD R25, R25, -R5.reuse ;  /* 0x8000000519197221 */ /* 0x100fe20000000000 */
[--C-:B------:R-:W-:Y:S01]  /*86c0*/  FADD R19, R19, -R5.reuse ;  /* 0x8000000513137221 */ /* 0x100fe20000000000 */
[----:B------:R-:W-:Y:S02]  /*86d0*/  FADD R18, R18, -R5 ;  /* 0x8000000512127221 */ /* 0x000fe40000000000 */
[----:B------:R-:W-:Y:S01]  /*86e0*/  FMUL R25, R25, 1.4426950216293334961 ;  /* 0x3fb8aa3b19197820 */ /* 0x000fe20000400000 */
[----:B------:R-:W-:Y:S01]  /*86f0*/  FMUL R19, R19, 1.4426950216293334961 ;  /* 0x3fb8aa3b13137820 */ /* 0x000fe20000400000 */
[----:B------:R0:W-:Y:S01]  /*8700*/  MUFU.EX2 R26, R17 ;  /* 0x00000011001a7308 */ /* 0x0001e20000000800 */
[----:B------:R-:W-:-:S07]  /*8710*/  FMUL R18, R18, 1.4426950216293334961 ;  /* 0x3fb8aa3b12127820 */ /* 0x000fce0000400000 */
[----:B------:R-:W1:Y:S01]  /*8720*/  MUFU.EX2 R31, R31 ;  /* 0x0000001f001f7308 */ /* 0x000e620000000800 */
[----:B0-----:R-:W-:Y:S01]  /*8730*/  FMUL R17, R33, 1.4426950216293334961 ;  /* 0x3fb8aa3b21117820 */ /* 0x001fe20000400000 */
[----:B------:R-:W-:-:S06]  /*8740*/  FADD R33, R24, -R5 ;  /* 0x8000000518217221 */ /* 0x000fcc0000000000 */
[----:B------:R-:W0:Y:S08]  /*8750*/  MUFU.EX2 R22, R22 ;  /* 0x0000001600167308 */ /* 0x000e300000000800 */
[----:B------:R-:W2:Y:S08]  /*8760*/  MUFU.EX2 R23, R23 ;  /* 0x0000001700177308 */ /* 0x000eb00000000800 */
[----:B------:R-:W-:Y:S08]  /*8770*/  MUFU.EX2 R25, R25 ;  /* 0x0000001900197308 */ /* 0x000ff00000000800 */
[----:B------:R-:W4:Y:S08]  /*8780*/  MUFU.EX2 R19, R19 ;  /* 0x0000001300137308 */ /* 0x000f300000000800 */
[----:B------:R5:W3:Y:S02]  /*8790*/  MUFU.EX2 R24, R18 ;  /* 0x0000001200187308 */ /* 0x000ae40000000800 */
[----:B-----5:R-:W-:-:S06]  /*87a0*/  FMUL R18, R33, 1.4426950216293334961 ;  /* 0x3fb8aa3b21127820 */ /* 0x020fcc0000400000 */
[----:B------:R-:W5:Y:S01]  /*87b0*/  MUFU.EX2 R20, R20 ;  /* 0x0000001400147308 */ /* 0x000f620000000800 */
[----:B-1----:R-:W-:-:S07]  /*87c0*/  FADD R37, R31, R32 ;  /* 0x000000201f257221 */ /* 0x002fce0000000000 */
[----:B------:R-:W1:Y:S01]  /*87d0*/  MUFU.EX2 R17, R17 ;  /* 0x0000001100117308 */ /* 0x000e620000000800 */
[----:B0-----:R-:W-:-:S07]  /*87e0*/  FADD R38, R29, R22 ;  /* 0x000000161d267221 */ /* 0x001fce0000000000 */
[----:B------:R-:W0:Y:S01]  /*87f0*/  MUFU.EX2 R18, R18 ;  /* 0x0000001200127308 */ /* 0x000e220000000800 */
[----:B--2---:R-:W-:Y:S01]  /*8800*/  FADD R35, R27, R23 ;  /* 0x000000171b237221 */ /* 0x004fe20000000000 */
[----:B----4-:R-:W-:Y:S01]  /*8810*/  FADD R34, R25, R19 ;  /* 0x0000001319227221 */ /* 0x010fe20000000000 */
[----:B------:R-:W-:Y:S01]  /*8820*/  FADD R37, R30, R37 ;  /* 0x000000251e257221 */ /* 0x000fe20000000000 */
[----:B------:R-:W-:Y:S01]  /*8830*/  FADD R38, R28, R38 ;  /* 0x000000261c267221 */ /* 0x000fe20000000000 */
[----:B------:R-:W-:Y:S01]  /*8840*/  FADD R35, R26, R35 ;  /* 0x000000231a237221 */ /* 0x000fe20000000000 */
[----:B---3--:R-:W-:Y:S01]  /*8850*/  FADD R34, R24, R34 ;  /* 0x0000002218227221 */ /* 0x008fe20000000000 */
[----:B-----5:R-:W-:Y:S01]  /*8860*/  FADD R37, R20, R37 ;  /* 0x0000002514257221 */ /* 0x020fe20000000000 */
[----:B------:R-:W-:Y:S01]  /*8870*/  FADD R38, R21, R38 ;  /* 0x0000002615267221 */ /* 0x000fe20000000000 */
[----:B-1----:R-:W-:-:S03]  /*8880*/  FADD R35, R17, R35 ;  /* 0x0000002311237221 */ /* 0x002fc60000000000 */
[----:B------:R-:W1:Y:S01]  /*8890*/  SHFL.BFLY PT, R39, R37, 0x2, 0x1f ;  /* 0x0c401f0025277f89 */ /* 0x000e6200000e0000 */
[----:B0-----:R-:W-:-:S03]  /*88a0*/  FADD R34, R18, R34 ;  /* 0x0000002212227221 */ /* 0x001fc60000000000 */
[----:B------:R-:W0:Y:S04]  /*88b0*/  SHFL.BFLY PT, R40, R38, 0x2, 0x1f ;  /* 0x0c401f0026287f89 */ /* 0x000e2800000e0000 */
[----:B------:R-:W2:Y:S04]  /*88c0*/  SHFL.BFLY PT, R36, R35, 0x2, 0x1f ;  /* 0x0c401f0023247f89 */ /* 0x000ea800000e0000 */
[----:B------:R-:W3:Y:S01]  /*88d0*/  SHFL.BFLY PT, R33, R34, 0x2, 0x1f ;  /* 0x0c401f0022217f89 */ /* 0x000ee200000e0000 */
[----:B-1----:R-:W-:Y:S01]  /*88e0*/  FADD R39, R37, R39 ;  /* 0x0000002725277221 */ /* 0x002fe20000000000 */
[----:B0-----:R-:W-:Y:S01]  /*88f0*/  FADD R40, R38, R40 ;  /* 0x0000002826287221 */ /* 0x001fe20000000000 */
[----:B--2---:R-:W-:Y:S01]  /*8900*/  FADD R36, R35, R36 ;  /* 0x0000002423247221 */ /* 0x004fe20000000000 */
[----:B---3--:R-:W-:-:S03]  /*8910*/  FADD R33, R34, R33 ;  /* 0x0000002122217221 */ /* 0x008fc60000000000 */
[----:B------:R-:W0:Y:S04]  /*8920*/  SHFL.BFLY PT, R35, R40, 0x1, 0x1f ;  /* 0x0c201f0028237f89 */ /* 0x000e2800000e0000 */
[----:B------:R-:W1:Y:S04]  /*8930*/  SHFL.BFLY PT, R34, R39, 0x1, 0x1f ;  /* 0x0c201f0027227f89 */ /* 0x000e6800000e0000 */
[----:B------:R-:W2:Y:S04]  /*8940*/  SHFL.BFLY PT, R37, R36, 0x1, 0x1f ;  /* 0x0c201f0024257f89 */ /* 0x000ea800000e0000 */
[----:B------:R-:W3:Y:S01]  /*8950*/  SHFL.BFLY PT, R38, R33, 0x1, 0x1f ;  /* 0x0c201f0021267f89 */ /* 0x000ee200000e0000 */
[----:B0-----:R-:W-:Y:S01]  /*8960*/  FADD R35, R40, R35 ;  /* 0x0000002328237221 */ /* 0x001fe20000000000 */
[----:B-1----:R-:W-:Y:S01]  /*8970*/  FADD R34, R39, R34 ;  /* 0x0000002227227221 */ /* 0x002fe20000000000 */
[----:B------:R-:W-:Y:S01]  /*8980*/  BAR.SYNC.DEFER_BLOCKING 0x0 ;  /* 0x0000000000007b1d */ /* 0x000fe20000010000 */
[----:B--2---:R-:W-:Y:S01]  /*8990*/  FADD R37, R36, R37 ;  /* 0x0000002524257221 */ /* 0x004fe20000000000 */
[----:B---3--:R-:W-:-:S04]  /*89a0*/  FADD R38, R33, R38 ;  /* 0x0000002621267221 */ /* 0x008fc80000000000 */
[----:B------:R-:W-:Y:S04]  /*89b0*/  @!P0 STS [R250], R34 ;  /* 0x00000022fa008388 */ /* 0x000fe80000000800 */
[----:B------:R-:W-:Y:S04]  /*89c0*/  @!P0 STS [R249], R35 ;  /* 0x00000023f9008388 */ /* 0x000fe80000000800 */
[----:B------:R-:W-:Y:S04]  /*89d0*/  @!P0 STS [R248], R37 ;  /* 0x00000025f8008388 */ /* 0x000fe80000000800 */
[----:B------:R-:W-:Y:S01]  /*89e0*/  @!P0 STS [R242], R38 ;  /* 0x00000026f2008388 */ /* 0x000fe20000000800 */
[----:B------:R-:W-:Y:S06]  /*89f0*/  BAR.SYNC.DEFER_BLOCKING 0x0 ;  /* 0x0000000000007b1d */ /* 0x000fec0000010000 */
[----:B------:R-:W0:Y:S04]  /*8a00*/  LDS R33, [R41] ;  /* 0x0000000029217984 */ /* 0x000e280000000800 */
[----:B0-----:R-:W0:Y:S02]  /*8a10*/  SHFL.BFLY PT, R34, R33, 0x2, 0x1f ;  /* 0x0c401f0021227f89 */ /* 0x001e2400000e0000 */
[----:B0-----:R-:W-:-:S05]  /*8a20*/  FADD R33, R33, R34 ;  /* 0x0000002221217221 */ /* 0x001fca0000000000 */
[----:B------:R-:W0:Y:S02]  /*8a30*/  SHFL.BFLY PT, R34, R33, 0x1, 0x1f ;  /* 0x0c201f0021227f89 */ /* 0x000e2400000e0000 */
[----:B0-----:R-:W-:Y:S01]  /*8a40*/  FADD R33, R33, R34 ;  /* 0x0000002221217221 */ /* 0x001fe20000000000 */
[C---:B------:R-:W-:Y:S02]  /*8a50*/  IMAD.WIDE R34, R6.reuse, 0x2, R46 ;  /* 0x0000000206227825 */ /* 0x040fe400078e022e */
[----:B------:R-:W2:Y:S04]  /*8a60*/  LDL.64 R46, [R1+0x398] ;  /* 0x00039800012e7983 */ /* 0x000ea80000100a00 */
[----:B------:R0:W-:Y:S01]  /*8a70*/  @!P0 STS [R41], R33 ;  /* 0x0000002129008388 */ /* 0x0001e20000000800 */
[----:B------:R-:W-:Y:S01]  /*8a80*/  BAR.SYNC.DEFER_BLOCKING 0x0 ;  /* 0x0000000000007b1d */ /* 0x000fe20000010000 */
[----:B------:R-:W-:-:S04]  /*8a90*/  IMAD.WIDE R42, R6, 0x2, R42 ;  /* 0x00000002062a7825 */ /* 0x000fc800078e022a */
[C---:B0-----:R-:W-:Y:S02]  /*8aa0*/  IMAD.WIDE R40, R6.reuse, 0x2, R138 ;  /* 0x0000000206287825 */ /* 0x041fe400078e028a */
[----:B------:R-:W3:Y:S02]  /*8ab0*/  LDL.64 R138, [R1+0x290] ;  /* 0x00029000018a7983 */ /* 0x000ee40000100a00 */
[C---:B------:R-:W-:Y:S02]  /*8ac0*/  IMAD.WIDE R38, R6.reuse, 0x2, R136 ;  /* 0x0000000206267825 */ /* 0x040fe400078e0288 */
[----:B------:R-:W4:Y:S02]  /*8ad0*/  LDL.64 R136, [R1+0x280] ;  /* 0x0002800001887983 */ /* 0x000f240000100a00 */
[C---:B------:R-:W-:Y:S02]  /*8ae0*/  IMAD.WIDE R36, R6.reuse, 0x2, R44 ;  /* 0x0000000206247825 */ /* 0x040fe400078e022c */
[----:B------:R-:W5:Y:S04]  /*8af0*/  LDL.64 R44, [R1+0x380] ;  /* 0x00038000012c7983 */ /* 0x000f680000100a00 */
[----:B------:R0:W4:Y:S04]  /*8b00*/  LDG.E.U16 R209, desc[UR10][R42.64] ;  /* 0x0000000a2ad17981 */ /* 0x000128000c1e1500 */
[----:B------:R1:W4:Y:S04]  /*8b10*/  LDG.E.U16 R211, desc[UR10][R34.64] ;  /* 0x0000000a22d37981 */ /* 0x000328000c1e1500 */
[----:B------:R1:W4:Y:S01]  /*8b20*/  LDG.E.U16 R205, desc[UR10][R40.64] ;  /* 0x0000000a28cd7981 */ /* 0x000322000c1e1500 */
[----:B0-----:R-:W-:-:S03]  /*8b30*/  IMAD.WIDE R42, R6, 0x2, R114 ;  /* 0x00000002062a7825 */ /* 0x001fc600078e0272 */
[----:B------:R-:W3:Y:S01]  /*8b40*/  LDL.64 R114, [R1+0x368] ;  /* 0x0003680001727983 */ /* 0x000ee20000100a00 */
[----:B-1----:R-:W-:-:S03]  /*8b50*/  IMAD.WIDE R34, R6, 0x2, R134 ;  /* 0x0000000206227825 */ /* 0x002fc600078e0286 */
[----:B------:R0:W4:Y:S01]  /*8b60*/  LDG.E.U16 R203, desc[UR10][R38.64] ;  /* 0x0000000a26cb7981 */ /* 0x000122000c1e1500 */
[----:B------:R-:W-:-:S03]  /*8b70*/  IMAD.WIDE R40, R6, 0x2, R132 ;  /* 0x0000000206287825 */ /* 0x000fc600078e0284 */
[----:B------:R1:W4:Y:S04]  /*8b80*/  LDG.E.U16 R199, desc[UR10][R34.64] ;  /* 0x0000000a22c77981 */ /* 0x000328000c1e1500 */
[----:B------:R-:W4:Y:S01]  /*8b90*/  LDG.E.U16 R195, desc[UR10][R40.64] ;  /* 0x0000000a28c37981 */ /* 0x000f22000c1e1500 */
[----:B0-----:R-:W-:-:S03]  /*8ba0*/  IMAD.WIDE R38, R6, 0x2, R122 ;  /* 0x0000000206267825 */ /* 0x001fc600078e027a */
[----:B------:R-:W4:Y:S01]  /*8bb0*/  LDL.64 R122, [R1+0x358] ;  /* 0x00035800017a7983 */ /* 0x000f220000100a00 */
[----:B-1----:R-:W-:-:S03]  /*8bc0*/  IMAD.WIDE R34, R6, 0x2, R112 ;  /* 0x0000000206227825 */ /* 0x002fc600078e0270 */
[----:B------:R-:W4:Y:S04]  /*8bd0*/  LDL.64 R112, [R1+0x348] ;  /* 0x0003480001707983 */ /* 0x000f280000100a00 */
[----:B------:R0:W4:Y:S04]  /*8be0*/  LDG.E.U16 R201, desc[UR10][R36.64] ;  /* 0x0000000a24c97981 */ /* 0x000128000c1e1500 */
[----:B------:R-:W4:Y:S04]  /*8bf0*/  LDG.E.U16 R197, desc[UR10][R42.64] ;  /* 0x0000000a2ac57981 */ /* 0x000f28000c1e1500 */
[----:B------:R-:W4:Y:S01]  /*8c00*/  LDG.E.U16 R193, desc[UR10][R38.64] ;  /* 0x0000000a26c17981 */ /* 0x000f22000c1e1500 */
[----:B0-----:R-:W-:-:S03]  /*8c10*/  IMAD.WIDE R36, R6, 0x2, R120 ;  /* 0x0000000206247825 */ /* 0x001fc600078e0278 */
[----:B------:R-:W4:Y:S04]  /*8c20*/  LDL.64 R120, [R1+0x350] ;  /* 0x0003500001787983 */ /* 0x000f280000100a00 */
[----:B------:R-:W4:Y:S04]  /*8c30*/  LDL.64 R132, [R1+0x318] ;  /* 0x0003180001847983 */ /* 0x000f280000100a00 */
[----:B------:R-:W4:Y:S01]  /*8c40*/  LDL.64 R134, [R1+0x260] ;  /* 0x0002600001867983 */ /* 0x000f220000100a00 */
[----:B--2---:R-:W-:-:S03]  /*8c50*/  IMAD.WIDE R40, R6, 0x2, R46 ;  /* 0x0000000206287825 */ /* 0x004fc600078e022e */
[----:B------:R-:W2:Y:S04]  /*8c60*/  LDG.E.U16 R191, desc[UR10][R36.64] ;  /* 0x0000000a24bf7981 */ /* 0x000ea8000c1e1500 */
[----:B------:R-:W2:Y:S04]  /*8c70*/  LDL.64 R46, [R1+0x338] ;  /* 0x00033800012e7983 */ /* 0x000ea80000100a00 */
[----:B------:R0:W2:Y:S04]  /*8c80*/  LDG.E.U16 R185, desc[UR10][R40.64] ;  /* 0x0000000a28b97981 */ /* 0x0000a8000c1e1500 */
[----:B------:R5:W2:Y:S01]  /*8c90*/  LDG.E.U16 R189, desc[UR10][R34.64] ;  /* 0x0000000a22bd7981 */ /* 0x000aa2000c1e1500 */
[----:B0-----:R-:W-:-:S03]  /*8ca0*/  IMAD.WIDE R40, R6, 0x2, R124 ;  /* 0x0000000206287825 */ /* 0x001fc600078e027c */
[----:B------:R-:W2:Y:S01]  /*8cb0*/  LDL.64 R124, [R1+0x320] ;  /* 0x00032000017c7983 */ /* 0x000ea20000100a00 */
[----:B------:R-:W-:-:S03]  /*8cc0*/  IMAD.WIDE R42, R6, 0x2, R118 ;  /* 0x00000002062a7825 */ /* 0x000fc600078e0276 */
[----:B------:R-:W2:Y:S01]  /*8cd0*/  LDL.64 R118, [R1+0x340] ;  /* 0x0003400001767983 */ /* 0x000ea20000100a00 */
[----:B------:R-:W-:-:S03]  /*8ce0*/  IMAD.WIDE R38, R6, 0x2, R130 ;  /* 0x0000000206267825 */ /* 0x000fc600078e0282 */
[----:B------:R-:W2:Y:S01]  /*8cf0*/  LDL.64 R130, [R1+0x308] ;  /* 0x0003080001827983 */ /* 0x000ea20000100a00 */
[----:B------:R-:W-:-:S03]  /*8d00*/  IMAD.WIDE R36, R6, 0x2, R116 ;  /* 0x0000000206247825 */ /* 0x000fc600078e0274 */
[----:B------:R3:W2:Y:S01]  /*8d10*/  LDG.E.U16 R183, desc[UR10][R38.64] ;  /* 0x0000000a26b77981 */ /* 0x0006a2000c1e1500 */
[----:B-----5:R-:W-:-:S03]  /*8d20*/  IMAD.WIDE R34, R6, 0x2, R44 ;  /* 0x0000000206227825 */ /* 0x020fc600078e022c */
[----:B------:R0:W5:Y:S04]  /*8d30*/  LDG.E.U16 R181, desc[UR10][R36.64] ;  /* 0x0000000a24b57981 */ /* 0x000168000c1e1500 */
[----:B------:R4:W5:Y:S01]  /*8d40*/  LDG.E.U16 R179, desc[UR10][R34.64] ;  /* 0x0000000a22b37981 */ /* 0x000962000c1e1500 */
[----:B---3--:R-:W-:-:S03]  /*8d50*/  IMAD.WIDE R38, R6, 0x2, R114 ;  /* 0x0000000206267825 */ /* 0x008fc600078e0272 */
[----:B------:R1:W3:Y:S04]  /*8d60*/  LDG.E.U16 R175, desc[UR10][R40.64] ;  /* 0x0000000a28af7981 */ /* 0x0002e8000c1e1500 */
[----:B------:R-:W5:Y:S01]  /*8d70*/  LDL.64 R114, [R1+0x310] ;  /* 0x0003100001727983 */ /* 0x000f620000100a00 */
[----:B0-----:R-:W-:-:S03]  /*8d80*/  IMAD.WIDE R36, R6, 0x2, R126 ;  /* 0x0000000206247825 */ /* 0x001fc600078e027e */
[----:B------:R-:W3:Y:S04]  /*8d90*/  LDL.64 R116, [R1+0x330] ;  /* 0x0003300001747983 */ /* 0x000ee80000100a00 */
[----:B------:R-:W3:Y:S01]  /*8da0*/  LDG.E.U16 R171, desc[UR10][R36.64] ;  /* 0x0000000a24ab7981 */ /* 0x000ee2000c1e1500 */
[----:B----4-:R-:W-:-:S03]  /*8db0*/  IMAD.WIDE R34, R6, 0x2, R122 ;  /* 0x0000000206227825 */ /* 0x010fc600078e027a */
[----:B------:R-:W4:Y:S01]  /*8dc0*/  LDL.64 R44, [R1+0x328] ;  /* 0x00032800012c7983 */ /* 0x000f220000100a00 */
[----:B-1----:R-:W-:-:S03]  /*8dd0*/  IMAD.WIDE R40, R6, 0x2, R112 ;  /* 0x0000000206287825 */ /* 0x002fc600078e0270 */
[----:B------:R-:W4:Y:S04]  /*8de0*/  LDL.64 R122, [R1+0x300] ;  /* 0x00030000017a7983 */ /* 0x000f280000100a00 */
[----:B------:R-:W4:Y:S04]  /*8df0*/  LDL.64 R112, [R1+0x2f8] ;  /* 0x0002f80001707983 */ /* 0x000f280000100a00 */
[----:B------:R0:W4:Y:S04]  /*8e00*/  LDG.E.U16 R187, desc[UR10][R42.64] ;  /* 0x0000000a2abb7981 */ /* 0x000128000c1e1500 */
[----:B------:R-:W4:Y:S04]  /*8e10*/  LDG.E.U16 R173, desc[UR10][R38.64] ;  /* 0x0000000a26ad7981 */ /* 0x000f28000c1e1500 */
[----:B------:R-:W4:Y:S01]  /*8e20*/  LDG.E.U16 R165, desc[UR10][R40.64] ;  /* 0x0000000a28a57981 */ /* 0x000f22000c1e1500 */
[----:B0-----:R-:W-:-:S03]  /*8e30*/  IMAD.WIDE R42, R6, 0x2, R128 ;  /* 0x00000002062a7825 */ /* 0x001fc600078e0280 */
[----:B------:R-:W4:Y:S04]  /*8e40*/  LDL.64 R128, [R1+0x2e0] ;  /* 0x0002e00001807983 */ /* 0x000f280000100a00 */
[----:B------:R0:W4:Y:S04]  /*8e50*/  LDG.E.U16 R177, desc[UR10][R42.64] ;  /* 0x0000000a2ab17981 */ /* 0x000128000c1e1500 */
[----:B------:R-:W4:Y:S04]  /*8e60*/  LDG.E.U16 R169, desc[UR10][R34.64] ;  /* 0x0000000a22a97981 */ /* 0x000f28000c1e1500 */
[----:B------:R-:W4:Y:S01]  /*8e70*/  LDL.64 R126, [R1+0x2d0] ;  /* 0x0002d000017e7983 */ /* 0x000f220000100a00 */
[----:B0-----:R-:W-:-:S03]  /*8e80*/  IMAD.WIDE R42, R6, 0x2, R120 ;  /* 0x00000002062a7825 */ /* 0x001fc600078e0278 */
[----:B------:R-:W4:Y:S04]  /*8e90*/  LDL.64 R120, [R1+0x2f0] ;  /* 0x0002f00001787983 */ /* 0x000f280000100a00 */
[----:B------:R-:W4:Y:S01]  /*8ea0*/  LDG.E.U16 R167, desc[UR10][R42.64] ;  /* 0x0000000a2aa77981 */ /* 0x000f22000c1e1500 */
[----:B--2---:R-:W-:-:S03]  /*8eb0*/  IMAD.WIDE R36, R6, 0x2, R46 ;  /* 0x0000000206247825 */ /* 0x004fc600078e022e */
[----:B------:R-:W2:Y:S04]  /*8ec0*/  LDL.64 R46, [R1+0x2e8] ;  /* 0x0002e800012e7983 */ /* 0x000ea80000100a00 */
[----:B------:R0:W2:Y:S02]  /*8ed0*/  LDG.E.U16 R33, desc[UR10][R36.64] ;  /* 0x0000000a24217981 */ /* 0x0000a4000c1e1500 */
[C---:B0-----:R-:W-:Y:S02]  /*8ee0*/  IMAD.WIDE R36, R6.reuse, 0x2, R124 ;  /* 0x0000000206247825 */ /* 0x041fe400078e027c */
[----:B------:R-:W2:Y:S02]  /*8ef0*/  LDL.64 R124, [R1+0x2c0] ;  /* 0x0002c000017c7983 */ /* 0x000ea40000100a00 */
[----:B------:R-:W-:-:S02]  /*8f00*/  IMAD.WIDE R38, R6, 0x2, R118 ;  /* 0x0000000206267825 */ /* 0x000fc400078e0276 */
[----:B------:R-:W2:Y:S04]  /*8f10*/  LDL.64 R118, [R1+0x2d8] ;  /* 0x0002d80001767983 */ /* 0x000ea80000100a00 */
[----:B------:R5:W2:Y:S01]  /*8f20*/  LDG.E.U16 R153, desc[UR10][R38.64] ;  /* 0x0000000a26997981 */ /* 0x000aa2000c1e1500 */
[----:B------:R-:W-:-:S03]  /*8f30*/  IMAD.WIDE R40, R6, 0x2, R130 ;  /* 0x0000000206287825 */ /* 0x000fc600078e0282 */
[----:B------:R-:W2:Y:S01]  /*8f40*/  LDG.E.U16 R36, desc[UR10][R36.64] ;  /* 0x0000000a24247981 */ /* 0x000ea2000c1e1500 */
[----:B------:R-:W-:-:S03]  /*8f50*/  IMAD.WIDE R42, R6, 0x2, R132 ;  /* 0x00000002062a7825 */ /* 0x000fc600078e0284 */
[----:B------:R-:W2:Y:S04]  /*8f60*/  LDL.64 R132, [R1+0x2b0] ;  /* 0x0002b00001847983 */ /* 0x000ea80000100a00 */
[----:B------:R-:W2:Y:S04]  /*8f70*/  LDL.64 R130, [R1+0x2a0] ;  /* 0x0002a00001827983 */ /* 0x000ea80000100a00 */
[----:B------:R-:W2:Y:S01]  /*8f80*/  LDG.E.U16 R37, desc[UR10][R42.64] ;  /* 0x0000000a2a257981 */ /* 0x000ea2000c1e1500 */
[----:B-----5:R-:W-:-:S03]  /*8f90*/  IMAD.WIDE R38, R6, 0x2, R114 ;  /* 0x0000000206267825 */ /* 0x020fc600078e0272 */
[----:B------:R-:W5:Y:S04]  /*8fa0*/  LDL.64 R114, [R1+0x2b8] ;  /* 0x0002b80001727983 */ /* 0x000f680000100a00 */
[----:B------:R-:W5:Y:S01]  /*8fb0*/  LDG.E.U16 R38, desc[UR10][R38.64] ;  /* 0x0000000a26267981 */ /* 0x000f62000c1e1500 */
[----:B---3--:R-:W-:-:S03]  /*8fc0*/  IMAD.WIDE R34, R6, 0x2, R116 ;  /* 0x0000000206227825 */ /* 0x008fc600078e0274 */
[----:B------:R-:W3:Y:S01]  /*8fd0*/  LDL.64 R116, [R1+0x2c8] ;  /* 0x0002c80001747983 */ /* 0x000ee20000100a00 */
[----:B----4-:R-:W-:-:S03]  /*8fe0*/  IMAD.WIDE R44, R6, 0x2, R44 ;  /* 0x00000002062c7825 */ /* 0x010fc600078e022c */
[----:B------:R-:W4:Y:S04]  /*8ff0*/  LDG.E.U16 R34, desc[UR10][R34.64] ;  /* 0x0000000a22227981 */ /* 0x000f28000c1e1500 */
[----:B------:R0:W4:Y:S01]  /*9000*/  LDG.E.U16 R39, desc[UR10][R40.64] ;  /* 0x0000000a28277981 */ /* 0x000122000c1e1500 */
[----:B------:R-:W-:-:S03]  /*9010*/  IMAD.WIDE R112, R6, 0x2, R112 ;  /* 0x0000000206707825 */ /* 0x000fc600078e0270 */
[----:B------:R1:W4:Y:S01]  /*9020*/  LDG.E.U16 R35, desc[UR10][R44.64] ;  /* 0x0000000a2c237981 */ /* 0x000322000c1e1500 */
[----:B0-----:R-:W-:-:S03]  /*9030*/  IMAD.WIDE R40, R6, 0x2, R122 ;  /* 0x0000000206287825 */ /* 0x001fc600078e027a */
[----:B------:R-:W4:Y:S04]  /*9040*/  LDL.64 R122, [R1+0x2a8] ;  /* 0x0002a800017a7983 */ /* 0x000f280000100a00 */
[----:B------:R-:W4:Y:S01]  /*9050*/  LDG.E.U16 R40, desc[UR10][R40.64] ;  /* 0x0000000a28287981 */ /* 0x000f22000c1e1500 */
[----:B-1----:R-:W-:-:S03]  /*9060*/  IMAD.WIDE R44, R6, 0x2, R128 ;  /* 0x00000002062c7825 */ /* 0x002fc600078e0280 */
[----:B------:R-:W4:Y:S04]  /*9070*/  LDL.64 R128, [R1+0x288] ;  /* 0x0002880001807983 */ /* 0x000f280000100a00 */
[----:B------:R-:W4:Y:S04]  /*9080*/  LDG.E.U16 R44, desc[UR10][R44.64] ;  /* 0x0000000a2c2c7981 */ /* 0x000f28000c1e1500 */
[----:B------:R2:W4:Y:S01]  /*9090*/  LDG.E.U16 R41, desc[UR10][R112.64] ;  /* 0x0000000a70297981 */ /* 0x000522000c1e1500 */
[----:B------:R-:W-:-:S03]  /*90a0*/  IMAD.WIDE R42, R6, 0x2, R120 ;  /* 0x00000002062a7825 */ /* 0x000fc600078e0278 */
[----:B------:R-:W4:Y:S04]  /*90b0*/  LDL.64 R120, [R1+0x298] ;  /* 0x0002980001787983 */ /* 0x000f280000100a00 */
[----:B------:R-:W4:Y:S01]  /*90c0*/  LDG.E.U16 R42, desc[UR10][R42.64] ;  /* 0x0000000a2a2a7981 */ /* 0x000f22000c1e1500 */
[----:B--2---:R-:W-:-:S03]  /*90d0*/  IMAD.WIDE R112, R6, 0x2, R124 ;  /* 0x0000000206707825 */ /* 0x004fc600078e027c */
[----:B------:R-:W2:Y:S04]  /*90e0*/  LDL.64 R124, [R1+0x268] ;  /* 0x00026800017c7983 */ /* 0x000ea80000100a00 */
[----:B------:R-:W2:Y:S01]  /*90f0*/  LDG.E.U16 R112, desc[UR10][R112.64] ;  /* 0x0000000a70707981 */ /* 0x000ea2000c1e1500 */
[----:B------:R-:W-:-:S05]  /*9100*/  IMAD.WIDE R46, R6, 0x2, R46 ;  /* 0x00000002062e7825 */ /* 0x000fca00078e022e */
[----:B------:R0:W2:Y:S01]  /*9110*/  LDG.E.U16 R43, desc[UR10][R46.64] ;  /* 0x0000000a2e2b7981 */ /* 0x0000a2000c1e1500 */
[----:B------:R-:W-:-:S05]  /*9120*/  IMAD.WIDE R118, R6, 0x2, R118 ;  /* 0x0000000206767825 */ /* 0x000fca00078e0276 */
[----:B------:R-:W2:Y:S01]  /*9130*/  LDG.E.U16 R45, desc[UR10][R118.64] ;  /* 0x0000000a762d7981 */ /* 0x000ea2000c1e1500 */
[----:B-----5:R-:W-:-:S05]  /*9140*/  IMAD.WIDE R114, R6, 0x2, R114 ;  /* 0x0000000206727825 */ /* 0x020fca00078e0272 */
[----:B------:R1:W5:Y:S01]  /*9150*/  LDG.E.U16 R113, desc[UR10][R114.64] ;  /* 0x0000000a72717981 */ /* 0x000362000c1e1500 */
[----:B0-----:R-:W-:-:S03]  /*9160*/  IMAD.WIDE R46, R6, 0x2, R126 ;  /* 0x00000002062e7825 */ /* 0x001fc600078e027e */
[----:B------:R-:W5:Y:S01]  /*9170*/  LDL.64 R126, [R1+0x278] ;  /* 0x00027800017e7983 */ /* 0x000f620000100a00 */
[----:B---3--:R-:W-:-:S03]  /*9180*/  IMAD.WIDE R116, R6, 0x2, R116 ;  /* 0x0000000206747825 */ /* 0x008fc600078e0274 */
[----:B------:R-:W3:Y:S01]  /*9190*/  LDG.E.U16 R46, desc[UR10][R46.64] ;  /* 0x0000000a2e2e7981 */ /* 0x000ee2000c1e1500 */
[----:B-1----:R-:W-:-:S03]  /*91a0*/  IMAD.WIDE R114, R6, 0x2, R132 ;  /* 0x0000000206727825 */ /* 0x002fc600078e0284 */
[----:B------:R-:W3:Y:S04]  /*91b0*/  LDL.64 R132, [R1+0x258] ;  /* 0x0002580001847983 */ /* 0x000ee80000100a00 */
[----:B------:R-:W3:Y:S01]  /*91c0*/  LDG.E.U16 R114, desc[UR10][R114.64] ;  /* 0x0000000a72727981 */ /* 0x000ee2000c1e1500 */
[----:B----4-:R-:W-:-:S03]  /*91d0*/  IMAD.WIDE R122, R6, 0x2, R122 ;  /* 0x00000002067a7825 */ /* 0x010fc600078e027a */
[----:B------:R-:W4:Y:S04]  /*91e0*/  LDG.E.U16 R47, desc[UR10][R116.64] ;  /* 0x0000000a742f7981 */ /* 0x000f28000c1e1500 */
[----:B------:R0:W4:Y:S01]  /*91f0*/  LDG.E.U16 R115, desc[UR10][R122.64] ;  /* 0x0000000a7a737981 */ /* 0x000122000c1e1500 */
[----:B------:R-:W-:-:S03]  /*9200*/  IMAD.WIDE R118, R6, 0x2, R138 ;  /* 0x0000000206767825 */ /* 0x000fc600078e028a */
[----:B------:R-:W4:Y:S01]  /*9210*/  LDL.64 R138, [R1+0x238] ;  /* 0x00023800018a7983 */ /* 0x000f220000100a00 */
[----:B------:R-:W-:-:S03]  /*9220*/  IMAD.WIDE R128, R6, 0x2, R128 ;  /* 0x0000000206807825 */ /* 0x000fc600078e0280 */
[----:B------:R-:W4:Y:S01]  /*9230*/  LDG.E.U16 R118, desc[UR10][R118.64] ;  /* 0x0000000a76767981 */ /* 0x000f22000c1e1500 */
[----:B0-----:R-:W-:-:S03]  /*9240*/  IMAD.WIDE R122, R6, 0x2, R144 ;  /* 0x00000002067a7825 */ /* 0x001fc600078e0290 */
[----:B------:R-:W4:Y:S04]  /*9250*/  LDL.64 R144, [R1+0x210] ;  /* 0x0002100001907983 */ /* 0x000f280000100a00 */
[----:B------:R-:W4:Y:S01]  /*9260*/  LDG.E.U16 R122, desc[UR10][R122.64] ;  /* 0x0000000a7a7a7981 */ /* 0x000f22000c1e1500 */
[----:B------:R-:W-:-:S03]  /*9270*/  IMAD.WIDE R116, R6, 0x2, R130 ;  /* 0x0000000206747825 */ /* 0x000fc600078e0282 */
[----:B------:R-:W4:Y:S01]  /*9280*/  LDL.64 R130, [R1+0x248] ;  /* 0x0002480001827983 */ /* 0x000f220000100a00 */
[----:B------:R-:W-:-:S03]  /*9290*/  IMAD.WIDE R120, R6, 0x2, R120 ;  /* 0x0000000206787825 */ /* 0x000fc600078e0278 */
[----:B------:R0:W4:Y:S04]  /*92a0*/  LDG.E.U16 R119, desc[UR10][R128.64] ;  /* 0x0000000a80777981 */ /* 0x000128000c1e1500 */
[----:B------:R-:W4:Y:S01]  /*92b0*/  LDG.E.U16 R116, desc[UR10][R116.64] ;  /* 0x0000000a74747981 */ /* 0x000f22000c1e1500 */
[----:B0-----:R-:W-:-:S03]  /*92c0*/  IMAD.WIDE R128, R6, 0x2, R148 ;  /* 0x0000000206807825 */ /* 0x001fc600078e0294 */
[----:B------:R-:W4:Y:S04]  /*92d0*/  LDL.64 R148, [R1+0x1e8] ;  /* 0x0001e80001947983 */ /* 0x000f280000100a00 */
[----:B------:R0:W4:Y:S04]  /*92e0*/  LDG.E.U16 R117, desc[UR10][R120.64] ;  /* 0x0000000a78757981 */ /* 0x000128000c1e1500 */
[----:B------:R-:W4:Y:S01]  /*92f0*/  LDG.E.U16 R128, desc[UR10][R128.64] ;  /* 0x0000000a80807981 */ /* 0x000f22000c1e1500 */
[----:B0-----:R-:W-:-:S03]  /*9300*/  IMAD.WIDE R120, R6, 0x2, R136 ;  /* 0x0000000206787825 */ /* 0x001fc600078e0288 */
[----:B------:R-:W4:Y:S04]  /*9310*/  LDL.64 R136, [R1+0x228] ;  /* 0x0002280001887983 */ /* 0x000f280000100a00 */
[----:B------:R-:W4:Y:S01]  /*9320*/  LDG.E.U16 R120, desc[UR10][R120.64] ;  /* 0x0000000a78787981 */ /* 0x000f22000c1e1500 */
[----:B--2---:R-:W-:-:S05]  /*9330*/  IMAD.WIDE R124, R6, 0x2, R124 ;  /* 0x00000002067c7825 */ /* 0x004fca00078e027c */
[----:B------:R0:W2:Y:S02]  /*9340*/  LDG.E.U16 R123, desc[UR10][R124.64] ;  /* 0x0000000a7c7b7981 */ /* 0x0000a4000c1e1500 */
[C---:B0-----:R-:W-:Y:S02]  /*9350*/  IMAD.WIDE R124, R6.reuse, 0x2, R134 ;  /* 0x00000002067c7825 */ /* 0x041fe400078e0286 */
[----:B------:R-:W2:Y:S04]  /*9360*/  LDL.64 R134, [R1+0x218] ;  /* 0x0002180001867983 */ /* 0x000ea80000100a00 */
[----:B------:R-:W2:Y:S01]  /*9370*/  LDG.E.U16 R124, desc[UR10][R124.64] ;  /* 0x0000000a7c7c7981 */ /* 0x000ea2000c1e1500 */
[----:B-----5:R-:W-:-:S05]  /*9380*/  IMAD.WIDE R126, R6, 0x2, R126 ;  /* 0x00000002067e7825 */ /* 0x020fca00078e027e */
[----:B------:R0:W5:Y:S01]  /*9390*/  LDG.E.U16 R121, desc[UR10][R126.64] ;  /* 0x0000000a7e797981 */ /* 0x000162000c1e1500 */
[----:B---3--:R-:W-:-:S05]  /*93a0*/  IMAD.WIDE R132, R6, 0x2, R132 ;  /* 0x0000000206847825 */ /* 0x008fca00078e0284 */
[----:B------:R1:W3:Y:S01]  /*93b0*/  LDG.E.U16 R125, desc[UR10][R132.64] ;  /* 0x0000000a847d7981 */ /* 0x0002e2000c1e1500 */
[----:B0-----:R-:W-:-:S03]  /*93c0*/  IMAD.WIDE R126, R6, 0x2, R142 ;  /* 0x00000002067e7825 */ /* 0x001fc600078e028e */
[----:B------:R-:W5:Y:S04]  /*93d0*/  LDL.64 R142, [R1+0x208] ;  /* 0x00020800018e7983 */ /* 0x000f680000100a00 */
[----:B------:R-:W3:Y:S01]  /*93e0*/  LDG.E.U16 R126, desc[UR10][R126.64] ;  /* 0x0000000a7e7e7981 */ /* 0x000ee2000c1e1500 */
[----:B-1----:R-:W-:-:S03]  /*93f0*/  IMAD.WIDE R132, R6, 0x2, R146 ;  /* 0x0000000206847825 */ /* 0x002fc600078e0292 */
[----:B------:R-:W3:Y:S01]  /*9400*/  LDL.64 R146, [R1+0x1d8] ;  /* 0x0001d80001927983 */ /* 0x000ee20000100a00 */
[----:B----4-:R-:W-:-:S03]  /*9410*/  IMAD.WIDE R138, R6, 0x2, R138 ;  /* 0x00000002068a7825 */ /* 0x010fc600078e028a */
[----:B------:R-:W4:Y:S04]  /*9420*/  LDG.E.U16 R132, desc[UR10][R132.64] ;  /* 0x0000000a84847981 */ /* 0x000f28000c1e1500 */
[----:B------:R0:W4:Y:S01]  /*9430*/  LDG.E.U16 R129, desc[UR10][R138.64] ;  /* 0x0000000a8a817981 */ /* 0x000122000c1e1500 */
[----:B------:R-:W-:-:S04]  /*9440*/  IMAD.WIDE R130, R6, 0x2, R130 ;  /* 0x0000000206827825 */ /* 0x000fc800078e0282 */
[C---:B0-----:R-:W-:Y:S01]  /*9450*/  IMAD.WIDE R138, R6.reuse, 0x2, R158 ;  /* 0x00000002068a7825 */ /* 0x041fe200078e029e */
[----:B------:R0:W4:Y:S04]  /*9460*/  LDG.E.U16 R127, desc[UR10][R130.64] ;  /* 0x0000000a827f7981 */ /* 0x000128000c1e1500 */
[----:B------:R-:W3:Y:S04]  /*9470*/  LDL.64 R158, [R1+0x1b8] ;  /* 0x0001b800019e7983 */ /* 0x000ee80000100a00 */
[----:B------:R-:W4:Y:S01]  /*9480*/  LDG.E.U16 R138, desc[UR10][R138.64] ;  /* 0x0000000a8a8a7981 */ /* 0x000f22000c1e1500 */
[----:B0-----:R-:W-:-:S03]  /*9490*/  IMAD.WIDE R130, R6, 0x2, R140 ;  /* 0x0000000206827825 */ /* 0x001fc600078e028c */
[----:B------:R-:W4:Y:S01]  /*94a0*/  LDL.64 R140, [R1+0x1f8] ;  /* 0x0001f800018c7983 */ /* 0x000f220000100a00 */
[----:B------:R-:W-:-:S03]  /*94b0*/  IMAD.WIDE R148, R6, 0x2, R148 ;  /* 0x0000000206947825 */ /* 0x000fc600078e0294 */
[----:B------:R-:W4:Y:S04]  /*94c0*/  LDG.E.U16 R130, desc[UR10][R130.64] ;  /* 0x0000000a82827981 */ /* 0x000f28000c1e1500 */
[----:B------:R-:W4:Y:S01]  /*94d0*/  LDG.E.U16 R139, desc[UR10][R148.64] ;  /* 0x0000000a948b7981 */ /* 0x000f22000c1e1500 */
[----:B------:R-:W-:-:S03]  /*94e0*/  IMAD.WIDE R136, R6, 0x2, R136 ;  /* 0x0000000206887825 */ /* 0x000fc600078e0288 */
[----:B------:R-:W3:Y:S04]  /*94f0*/  LDL.64 R148, [R1+0x1c0] ;  /* 0x0001c00001947983 */ /* 0x000ee80000100a00 */
[----:B------:R0:W4:Y:S02]  /*9500*/  LDG.E.U16 R131, desc[UR10][R136.64] ;  /* 0x0000000a88837981 */ /* 0x000124000c1e1500 */
[C---:B0-----:R-:W-:Y:S02]  /*9510*/  IMAD.WIDE R136, R6.reuse, 0x2, R162 ;  /* 0x0000000206887825 */ /* 0x041fe400078e02a2 */
[----:B------:R-:W3:Y:S04]  /*9520*/  LDL.64 R162, [R1+0x198] ;  /* 0x0001980001a27983 */ /* 0x000ee80000100a00 */
[----:B------:R-:W4:Y:S01]  /*9530*/  LDG.E.U16 R136, desc[UR10][R136.64] ;  /* 0x0000000a88887981 */ /* 0x000f22000c1e1500 */
[----:B--2---:R-:W-:-:S05]  /*9540*/  IMAD.WIDE R134, R6, 0x2, R134 ;  /* 0x0000000206867825 */ /* 0x004fca00078e0286 */
[----:B------:R0:W2:Y:S02]  /*9550*/  LDG.E.U16 R133, desc[UR10][R134.64] ;  /* 0x0000000a86857981 */ /* 0x0000a4000c1e1500 */
[C---:B0-----:R-:W-:Y:S02]  /*9560*/  IMAD.WIDE R134, R6.reuse, 0x2, R144 ;  /* 0x0000000206867825 */ /* 0x041fe400078e0290 */
[----:B------:R-:W4:Y:S04]  /*9570*/  LDL.64 R144, [R1+0x1c8] ;  /* 0x0001c80001907983 */ /* 0x000f280000100a00 */
[----:B------:R-:W2:Y:S01]  /*9580*/  LDG.E.U16 R134, desc[UR10][R134.64] ;  /* 0x0000000a86867981 */ /* 0x000ea2000c1e1500 */
[----:B-----5:R-:W-:-:S05]  /*9590*/  IMAD.WIDE R142, R6, 0x2, R142 ;  /* 0x00000002068e7825 */ /* 0x020fca00078e028e */
[----:B------:R0:W5:Y:S02]  /*95a0*/  LDG.E.U16 R135, desc[UR10][R142.64] ;  /* 0x0000000a8e877981 */ /* 0x000164000c1e1500 */
[C---:B0-----:R-:W-:Y:S02]  /*95b0*/  IMAD.WIDE R142, R6.reuse, 0x2, R160 ;  /* 0x00000002068e7825 */ /* 0x041fe400078e02a0 */
[----:B------:R-:W2:Y:S04]  /*95c0*/  LDL.64 R160, [R1+0x188] ;  /* 0x0001880001a07983 */ /* 0x000ea80000100a00 */
[----:B------:R-:W5:Y:S01]  /*95d0*/  LDG.E.U16 R142, desc[UR10][R142.64] ;  /* 0x0000000a8e8e7981 */ /* 0x000f62000c1e1500 */
[----:B---3--:R-:W-:-:S04]  /*95e0*/  IMAD.WIDE R162, R6, 0x2, R162 ;  /* 0x0000000206a27825 */ /* 0x008fc800078e02a2 */
[----:B----4-:R-:W-:-:S05]  /*95f0*/  IMAD.WIDE R144, R6, 0x2, R144 ;  /* 0x0000000206907825 */ /* 0x010fca00078e0290 */
[----:B------:R0:W3:Y:S02]  /*9600*/  LDG.E.U16 R143, desc[UR10][R144.64] ;  /* 0x0000000a908f7981 */ /* 0x0000e4000c1e1500 */
[----:B0-----:R-:W-:-:S04]  /*9610*/  IMAD.WIDE R144, R6, 0x2, R148 ;  /* 0x0000000206907825 */ /* 0x001fc800078e0294 */
[C---:B------:R-:W-:Y:S02]  /*9620*/  IMAD.WIDE R148, R6.reuse, 0x2, R218 ;  /* 0x0000000206947825 */ /* 0x040fe400078e02da */
[----:B------:R-:W4:Y:S04]  /*9630*/  LDG.E.U16 R144, desc[UR10][R144.64] ;  /* 0x0000000a90907981 */ /* 0x000f28000c1e1500 */
[----:B------:R-:W4:Y:S01]  /*9640*/  LDG.E.U16 R148, desc[UR10][R148.64] ;  /* 0x0000000a94947981 */ /* 0x000f22000c1e1500 */
[----:B------:R-:W-:-:S03]  /*9650*/  IMAD.WIDE R158, R6, 0x2, R158 ;  /* 0x00000002069e7825 */ /* 0x000fc600078e029e */
[----:B------:R-:W2:Y:S04]  /*9660*/  LDL.64 R218, [R1+0x168] ;  /* 0x0001680001da7983 */ /* 0x000ea80000100a00 */
[----:B------:R0:W5:Y:S04]  /*9670*/  LDG.E.U16 R145, desc[UR10][R158.64] ;  /* 0x0000000a9e917981 */ /* 0x000168000c1e1500 */
[----:B------:R-:W3:Y:S04]  /*9680*/  LDG.E.U16 R149, desc[UR10][R162.64] ;  /* 0x0000000aa2957981 */ /* 0x000ee8000c1e1500 */
[----:B------:R-:W4:Y:S01]  /*9690*/  LDL.64 R162, [R1+0x178] ;  /* 0x0001780001a27983 */ /* 0x000f220000100a00 */
[----:B0-----:R-:W-:-:S03]  /*96a0*/  IMAD.WIDE R158, R6, 0x2, R244 ;  /* 0x00000002069e7825 */ /* 0x001fc600078e02f4 */
[----:B------:R-:W5:Y:S04]  /*96b0*/  LDL.64 R244, [R1+0x128] ;  /* 0x0001280001f47983 */ /* 0x000f680000100a00 */
[----:B------:R4:W3:Y:S02]  /*96c0*/  LDG.E.U16 R152, desc[UR10][R158.64] ;  /* 0x0000000a9e987981 */ /* 0x0008e4000c1e1500 */
[----:B----4-:R-:W-:-:S05]  /*96d0*/  IMAD.WIDE R158, R6, 0x2, R162 ;  /* 0x00000002069e7825 */ /* 0x010fca00078e02a2 */
[----:B------:R0:W4:Y:S04]  /*96e0*/  LDG.E.U16 R164, desc[UR10][R158.64] ;  /* 0x0000000a9ea47981 */ /* 0x000128000c1e1500 */
[----:B------:R-:W0:Y:S02]  /*96f0*/  LDL.64 R158, [R1+0x158] ;  /* 0x00015800019e7983 */ /* 0x000e240000100a00 */
[----:B0-----:R-:W-:-:S05]  /*9700*/  IMAD.WIDE R158, R6, 0x2, R158 ;  /* 0x00000002069e7825 */ /* 0x001fca00078e029e */
        /* <DEDUP_REMOVED lines=9> */
[----:B------:R-:W4:Y:S04]  /*97a0*/  LDG.E.U16 R188, desc[UR10][R158.64] ;  /* 0x0000000a9ebc7981 */ /* 0x000f28000c1e1500 */
[----:B------:R-:W5:Y:S01]  /*97b0*/  LDL.64 R158, [R1+0x58] ;  /* 0x00005800019e7983 */ /* 0x000f620000100a00 */
[----:B------:R-:W-:-:S05]  /*97c0*/  IMAD.WIDE R140, R6, 0x2, R140 ;  /* 0x00000002068c7825 */ /* 0x000fca00078e028c */
[----:B------:R0:W3:Y:S01]  /*97d0*/  LDG.E.U16 R137, desc[UR10][R140.64] ;  /* 0x0000000a8c897981 */ /* 0x0000e2000c1e1500 */
[----:B------:R-:W-:-:S04]  /*97e0*/  IMAD.WIDE R146, R6, 0x2, R146 ;  /* 0x0000000206927825 */ /* 0x000fc800078e0292 */
[C---:B0-----:R-:W-:Y:S02]  /*97f0*/  IMAD.WIDE R140, R6.reuse, 0x2, R150 ;  /* 0x00000002068c7825 */ /* 0x041fe400078e0296 */
[----:B------:R-:W4:Y:S02]  /*9800*/  LDL.64 R150, [R1+0x1a8] ;  /* 0x0001a80001967983 */ /* 0x000f240000100a00 */
[C---:B--2---:R-:W-:Y:S02]  /*9810*/  IMAD.WIDE R162, R6.reuse, 0x2, R218 ;  /* 0x0000000206a27825 */ /* 0x044fe400078e02da */
[----:B------:R-:W2:Y:S04]  /*9820*/  LDG.E.U16 R140, desc[UR10][R140.64] ;  /* 0x0000000a8c8c7981 */ /* 0x000ea8000c1e1500 */
[----:B------:R-:W2:Y:S04]  /*9830*/  LDG.E.U16 R168, desc[UR10][R162.64] ;  /* 0x0000000aa2a87981 */ /* 0x000ea8000c1e1500 */
[----:B------:R-:W3:Y:S04]  /*9840*/  LDL.64 R218, [R1+0xd8] ;  /* 0x0000d80001da7983 */ /* 0x000ee80000100a00 */
[----:B------:R0:W2:Y:S04]  /*9850*/  LDG.E.U16 R141, desc[UR10][R146.64] ;  /* 0x0000000a928d7981 */ /* 0x0000a8000c1e1500 */
[----:B------:R-:W3:Y:S01]  /*9860*/  LDL.64 R162, [R1+0x148] ;  /* 0x0001480001a27983 */ /* 0x000ee20000100a00 */
[----:B-----5:R-:W-:-:S05]  /*9870*/  IMAD.WIDE R158, R6, 0x2, R158 ;  /* 0x00000002069e7825 */ /* 0x020fca00078e029e */
[----:B------:R-:W5:Y:S04]  /*9880*/  LDG.E.U16 R194, desc[UR10][R158.64] ;  /* 0x0000000a9ec27981 */ /* 0x000f68000c1e1500 */
[----:B------:R-:W2:Y:S01]  /*9890*/  LDL.64 R158, [R1+0x110] ;  /* 0x00011000019e7983 */ /* 0x000ea20000100a00 */
[----:B0-----:R-:W-:-:S03]  /*98a0*/  IMAD.WIDE R146, R6, 0x2, R220 ;  /* 0x0000000206927825 */ /* 0x001fc600078e02dc */
[----:B------:R-:W5:Y:S01]  /*98b0*/  LDL.64 R220, [R1+0x170] ;  /* 0x0001700001dc7983 */ /* 0x000f620000100a00 */
[----:B----4-:R-:W-:-:S03]  /*98c0*/  IMAD.WIDE R150, R6, 0x2, R150 ;  /* 0x0000000206967825 */ /* 0x010fc600078e0296 */
[----:B------:R-:W4:Y:S01]  /*98d0*/  LDG.E.U16 R146, desc[UR10][R146.64] ;  /* 0x0000000a92927981 */ /* 0x000f22000c1e1500 */
[----:B------:R-:W-:-:S03]  /*98e0*/  IMAD.WIDE R160, R6, 0x2, R160 ;  /* 0x0000000206a07825 */ /* 0x000fc600078e02a0 */
[----:B------:R0:W4:Y:S02]  /*98f0*/  LDG.E.U16 R147, desc[UR10][R150.64] ;  /* 0x0000000a96937981 */ /* 0x000124000c1e1500 */
[C---:B0-----:R-:W-:Y:S02]  /*9900*/  IMAD.WIDE R150, R6.reuse, 0x2, R246 ;  /* 0x0000000206967825 */ /* 0x041fe400078e02f6 */
[----:B------:R-:W4:Y:S02]  /*9910*/  LDL.64 R246, [R1+0x130] ;  /* 0x0001300001f67983 */ /* 0x000f240000100a00 */
[C---:B---3--:R-:W-:Y:S02]  /*9920*/  IMAD.WIDE R162, R6.reuse, 0x2, R162 ;  /* 0x0000000206a27825 */ /* 0x048fe400078e02a2 */
[----:B------:R-:W3:Y:S04]  /*9930*/  LDG.E.U16 R150, desc[UR10][R150.64] ;  /* 0x0000000a96967981 */ /* 0x000ee8000c1e1500 */
[----:B------:R-:W3:Y:S04]  /*9940*/  LDG.E.U16 R174, desc[UR10][R162.64] ;  /* 0x0000000aa2ae7981 */ /* 0x000ee8000c1e1500 */
[----:B------:R5:W3:Y:S01]  /*9950*/  LDG.E.U16 R151, desc[UR10][R160.64] ;  /* 0x0000000aa0977981 */ /* 0x000ae2000c1e1500 */
[----:B--2---:R-:W-:-:S05]  /*9960*/  IMAD.WIDE R158, R6, 0x2, R158 ;  /* 0x00000002069e7825 */ /* 0x004fca00078e029e */
[----:B------:R-:W2:Y:S04]  /*9970*/  LDG.E.U16 R200, desc[UR10][R158.64] ;  /* 0x0000000a9ec87981 */ /* 0x000ea8000c1e1500 */
[----:B------:R-:W4:Y:S01]  /*9980*/  LDL.64 R158, [R1+0xb0] ;  /* 0x0000b000019e7983 */ /* 0x000f220000100a00 */
[----:B-----5:R-:W-:-:S03]  /*9990*/  IMAD.WIDE R160, R6, 0x2, R220 ;  /* 0x0000000206a07825 */ /* 0x020fc600078e02dc */
[----:B------:R-:W5:Y:S01]  /*99a0*/  LDL.64 R220, [R1+0xf8] ;  /* 0x0000f80001dc7983 */ /* 0x000f620000100a00 */
[----:B------:R-:W-:-:S03]  /*99b0*/  IMAD.WIDE R162, R6, 0x2, R244 ;  /* 0x0000000206a27825 */ /* 0x000fc600078e02f4 */
[----:B------:R-:W2:Y:S04]  /*99c0*/  LDG.E.U16 R166, desc[UR10][R160.64] ;  /* 0x0000000aa0a67981 */ /* 0x000ea8000c1e1500 */
[----:B------:R0:W2:Y:S04]  /*99d0*/  LDG.E.U16 R180, desc[UR10][R162.64] ;  /* 0x0000000aa2b47981 */ /* 0x0000a8000c1e1500 */
[----:B------:R-:W3:Y:S04]  /*99e0*/  LDL.64 R244, [R1+0x18] ;  /* 0x0000180001f47983 */ /* 0x000ee80000100a00 */
[----:B------:R-:W5:Y:S01]  /*99f0*/  LDL.64 R160, [R1+0x150] ;  /* 0x0001500001a07983 */ /* 0x000f620000100a00 */
[----:B0-----:R-:W-:-:S03]  /*9a00*/  IMAD.WIDE R162, R6, 0x2, R218 ;  /* 0x0000000206a27825 */ /* 0x001fc600078e02da */
[----:B------:R-:W2:Y:S04]  /*9a10*/  LDL.64 R218, [R1+0xd0] ;  /* 0x0000d00001da7983 */ /* 0x000ea80000100a00 */
[----:B------:R-:W2:Y:S04]  /*9a20*/  LDG.E.U16 R186, desc[UR10][R162.64] ;  /* 0x0000000aa2ba7981 */ /* 0x000ea8000c1e1500 */
[----:B------:R-:W3:Y:S01]  /*9a30*/  LDL.64 R162, [R1+0x78] ;  /* 0x0000780001a27983 */ /* 0x000ee20000100a00 */
[----:B----4-:R-:W-:-:S05]  /*9a40*/  IMAD.WIDE R158, R6, 0x2, R158 ;  /* 0x00000002069e7825 */ /* 0x010fca00078e029e */
[----:B------:R-:W4:Y:S04]  /*9a50*/  LDG.E.U16 R206, desc[UR10][R158.64] ;  /* 0x0000000a9ece7981 */ /* 0x000f28000c1e1500 */
[----:B------:R-:W4:Y:S01]  /*9a60*/  LDL.64 R158, [R1+0x50] ;  /* 0x00005000019e7983 */ /* 0x000f220000100a00 */
[----:B-----5:R-:W-:-:S05]  /*9a70*/  IMAD.WIDE R160, R6, 0x2, R160 ;  /* 0x0000000206a07825 */ /* 0x020fca00078e02a0 */
[----:B------:R0:W5:Y:S02]  /*9a80*/  LDG.E.U16 R172, desc[UR10][R160.64] ;  /* 0x0000000aa0ac7981 */ /* 0x000164000c1e1500 */
[C---:B0-----:R-:W-:Y:S02]  /*9a90*/  IMAD.WIDE R160, R6.reuse, 0x2, R246 ;  /* 0x0000000206a07825 */ /* 0x041fe400078e02f6 */
[----:B------:R-:W5:Y:S02]  /*9aa0*/  LDL.64 R246, [R1+0x38] ;  /* 0x0000380001f67983 */ /* 0x000f640000100a00 */
[C---:B---3--:R-:W-:Y:S02]  /*9ab0*/  IMAD.WIDE R162, R6.reuse, 0x2, R162 ;  /* 0x0000000206a27825 */ /* 0x048fe400078e02a2 */
[----:B------:R0:W3:Y:S04]  /*9ac0*/  LDG.E.U16 R178, desc[UR10][R160.64] ;  /* 0x0000000aa0b27981 */ /* 0x0000e8000c1e1500 */
[----:B------:R1:W3:Y:S01]  /*9ad0*/  LDG.E.U16 R192, desc[UR10][R162.64] ;  /* 0x0000000aa2c07981 */ /* 0x0002e2000c1e1500 */
[----:B0-----:R-:W-:-:S03]  /*9ae0*/  IMAD.WIDE R160, R6, 0x2, R220 ;  /* 0x0000000206a07825 */ /* 0x001fc600078e02dc */
[----:B------:R-:W3:Y:S01]  /*9af0*/  LDL.64 R220, [R1+0xf0] ;  /* 0x0000f00001dc7983 */ /* 0x000ee20000100a00 */
[----:B-1----:R-:W-:-:S03]  /*9b00*/  IMAD.WIDE R162, R6, 0x2, R244 ;  /* 0x0000000206a27825 */ /* 0x002fc600078e02f4 */
[----:B------:R-:W3:Y:S04]  /*9b10*/  LDG.E.U16 R184, desc[UR10][R160.64] ;  /* 0x0000000aa0b87981 */ /* 0x000ee8000c1e1500 */
[----:B------:R2:W3:Y:S04]  /*9b20*/  LDG.E.U16 R198, desc[UR10][R162.64] ;  /* 0x0000000aa2c67981 */ /* 0x0004e8000c1e1500 */
[----:B------:R-:W3:Y:S04]  /*9b30*/  LDL.64 R244, [R1+0x10] ;  /* 0x0000100001f47983 */ /* 0x000ee80000100a00 */
[----:B------:R-:W5:Y:S01]  /*9b40*/  LDL.64 R160, [R1+0x98] ;  /* 0x0000980001a07983 */ /* 0x000f620000100a00 */
[----:B--2---:R-:W-:-:S03]  /*9b50*/  IMAD.WIDE R162, R6, 0x2, R218 ;  /* 0x0000000206a27825 */ /* 0x004fc600078e02da */
        /* <DEDUP_REMOVED lines=20> */
[----:B--2---:R-:W-:-:S04]  /*9ca0*/  IMAD.WIDE R162, R6, 0x2, R218 ;  /* 0x0000000206a27825 */ /* 0x004fc800078e02da */
[----:B----4-:R-:W-:-:S05]  /*9cb0*/  IMAD.WIDE R158, R6, 0x2, R158 ;  /* 0x00000002069e7825 */ /* 0x010fca00078e029e */
[----:B------:R-:W2:Y:S04]  /*9cc0*/  LDG.E.U16 R218, desc[UR10][R158.64] ;  /* 0x0000000a9eda7981 */ /* 0x000ea8000c1e1500 */
[----:B------:R-:W4:Y:S01]  /*9cd0*/  LDL.64 R158, [R1+0xa8] ;  /* 0x0000a800019e7983 */ /* 0x000f220000100a00 */
[----:B-----5:R-:W-:-:S05]  /*9ce0*/  IMAD.WIDE R160, R6, 0x2, R160 ;  /* 0x0000000206a07825 */ /* 0x020fca00078e02a0 */
[----:B------:R0:W5:Y:S02]  /*9cf0*/  LDG.E.U16 R208, desc[UR10][R160.64] ;  /* 0x0000000aa0d07981 */ /* 0x000164000c1e1500 */
[C---:B0-----:R-:W-:Y:S02]  /*9d00*/  IMAD.WIDE R160, R6.reuse, 0x2, R246 ;  /* 0x0000000206a07825 */ /* 0x041fe400078e02f6 */
[----:B------:R-:W2:Y:S04]  /*9d10*/  LDL.64 R246, [R1+0x28] ;  /* 0x0000280001f67983 */ /* 0x000ea80000100a00 */
[----:B------:R3:W5:Y:S02]  /*9d20*/  LDG.E.U16 R214, desc[UR10][R160.64] ;  /* 0x0000000aa0d67981 */ /* 0x000764000c1e1500 */
[----:B---3--:R-:W-:-:S02]  /*9d30*/  IMAD.WIDE R160, R6, 0x2, R220 ;  /* 0x0000000206a07825 */ /* 0x008fc400078e02dc */
[----:B------:R-:W3:Y:S04]  /*9d40*/  LDG.E.U16 R220, desc[UR10][R162.64] ;  /* 0x0000000aa2dc7981 */ /* 0x000ee8000c1e1500 */
[----:B------:R-:W3:Y:S04]  /*9d50*/  LDG.E.U16 R219, desc[UR10][R160.64] ;  /* 0x0000000aa0db7981 */ /* 0x000ee8000c1e1500 */
[----:B------:R-:W2:Y:S04]  /*9d60*/  LDL.64 R162, [R1+0x68] ;  /* 0x0000680001a27983 */ /* 0x000ea80000100a00 */
[----:B------:R-:W5:Y:S01]  /*9d70*/  LDL.64 R160, [R1+0x88] ;  /* 0x0000880001a07983 */ /* 0x000f620000100a00 */
[----:B----4-:R-:W-:-:S05]  /*9d80*/  IMAD.WIDE R158, R6, 0x2, R158 ;  /* 0x00000002069e7825 */ /* 0x010fca00078e029e */
[----:B------:R0:W4:Y:S04]  /*9d90*/  LDG.E.U16 R221, desc[UR10][R158.64] ;  /* 0x0000000a9edd7981 */ /* 0x000128000c1e1500 */
[----:B------:R-:W0:Y:S02]  /*9da0*/  LDL.64 R158, [R1+0x48] ;  /* 0x00004800019e7983 */ /* 0x000e240000100a00 */
[----:B0-----:R-:W-:-:S05]  /*9db0*/  IMAD.WIDE R158, R6, 0x2, R158 ;  /* 0x00000002069e7825 */ /* 0x001fca00078e029e */
[----:B------:R-:W4:Y:S04]  /*9dc0*/  LDG.E.U16 R227, desc[UR10][R158.64] ;  /* 0x0000000a9ee37981 */ /* 0x000f28000c1e1500 */
[----:B------:R-:W3:Y:S01]  /*9dd0*/  LDL.64 R158, [R1+0x160] ;  /* 0x00016000019e7983 */ /* 0x000ee20000100a00 */
[----:B-----5:R-:W-:-:S04]  /*9de0*/  IMAD.WIDE R160, R6, 0x2, R160 ;  /* 0x0000000206a07825 */ /* 0x020fc800078e02a0 */
[C---:B--2---:R-:W-:Y:S01]  /*9df0*/  IMAD.WIDE R162, R6.reuse, 0x2, R162 ;  /* 0x0000000206a27825 */ /* 0x044fe200078e02a2 */
[----:B------:R0:W2:Y:S04]  /*9e00*/  LDG.E.U16 R223, desc[UR10][R160.64] ;  /* 0x0000000aa0df7981 */ /* 0x0000a8000c1e1500 */
[----:B------:R1:W5:Y:S01]  /*9e10*/  LDG.E.U16 R225, desc[UR10][R162.64] ;  /* 0x0000000aa2e17981 */ /* 0x000362000c1e1500 */
[----:B0-----:R-:W-:-:S03]  /*9e20*/  IMAD.WIDE R160, R6, 0x2, R246 ;  /* 0x0000000206a07825 */ /* 0x001fc600078e02f6 */
[----:B------:R-:W4:Y:S01]  /*9e30*/  LDL.64 R246, [R1+0x80] ;  /* 0x0000800001f67983 */ /* 0x000f220000100a00 */
[----:B-1----:R-:W-:-:S03]  /*9e40*/  IMAD.WIDE R162, R6, 0x2, R244 ;  /* 0x0000000206a27825 */ /* 0x002fc600078e02f4 */
[----:B------:R0:W5:Y:S04]  /*9e50*/  LDG.E.U16 R229, desc[UR10][R160.64] ;  /* 0x0000000aa0e57981 */ /* 0x000168000c1e1500 */
[----:B------:R1:W5:Y:S04]  /*9e60*/  LDG.E.U16 R231, desc[UR10][R162.64] ;  /* 0x0000000aa2e77981 */ /* 0x000368000c1e1500 */
[----:B------:R-:W2:Y:S04]  /*9e70*/  LDL.64 R244, [R1+0x60] ;  /* 0x0000600001f47983 */ /* 0x000ea80000100a00 */
[----:B------:R-:W0:Y:S04]  /*9e80*/  LDL.64 R160, [R1+0x140] ;  /* 0x0001400001a07983 */ /* 0x000e280000100a00 */
[----:B------:R-:W1:Y:S01]  /*9e90*/  LDL.64 R162, [R1+0x120] ;  /* 0x0001200001a27983 */ /* 0x000e620000100a00 */
[----:B---3--:R-:W-:-:S05]  /*9ea0*/  IMAD.WIDE R158, R6, 0x2, R158 ;  /* 0x00000002069e7825 */ /* 0x008fca00078e029e */
[----:B------:R3:W5:Y:S04]  /*9eb0*/  LDG.E.U16 R233, desc[UR10][R158.64] ;  /* 0x0000000a9ee97981 */ /* 0x000768000c1e1500 */
[----:B------:R-:W3:Y:S01]  /*9ec0*/  LDL.64 R158, [R1+0x100] ;  /* 0x00010000019e7983 */ /* 0x000ee20000100a00 */
[----:B0-----:R-:W-:-:S04]  /*9ed0*/  IMAD.WIDE R160, R6, 0x2, R160 ;  /* 0x0000000206a07825 */ /* 0x001fc800078e02a0 */
[C---:B-1----:R-:W-:Y:S01]  /*9ee0*/  IMAD.WIDE R162, R6.reuse, 0x2, R162 ;  /* 0x0000000206a27825 */ /* 0x042fe200078e02a2 */
[----:B------:R0:W5:Y:S04]  /*9ef0*/  LDG.E.U16 R235, desc[UR10][R160.64] ;  /* 0x0000000aa0eb7981 */ /* 0x000168000c1e1500 */
[----:B------:R1:W5:Y:S04]  /*9f00*/  LDG.E.U16 R237, desc[UR10][R162.64] ;  /* 0x0000000aa2ed7981 */ /* 0x000368000c1e1500 */
[----:B------:R-:W0:Y:S04]  /*9f10*/  LDL.64 R160, [R1+0xe0] ;  /* 0x0000e00001a07983 */ /* 0x000e280000100a00 */
[----:B------:R-:W1:Y:S01]  /*9f20*/  LDL.64 R162, [R1+0xc0] ;  /* 0x0000c00001a27983 */ /* 0x000e620000100a00 */
[----:B---3--:R-:W-:-:S05]  /*9f30*/  IMAD.WIDE R158, R6, 0x2, R158 ;  /* 0x00000002069e7825 */ /* 0x008fca00078e029e */
[----:B------:R-:W3:Y:S04]  /*9f40*/  LDG.E.U16 R239, desc[UR10][R158.64] ;  /* 0x0000000a9eef7981 */ /* 0x000ee8000c1e1500 */
[----:B------:R-:W5:Y:S01]  /*9f50*/  LDL.64 R158, [R1+0xa0] ;  /* 0x0000a000019e7983 */ /* 0x000f620000100a00 */
[----:B0-----:R-:W-:-:S04]  /*9f60*/  IMAD.WIDE R160, R6, 0x2, R160 ;  /* 0x0000000206a07825 */ /* 0x001fc800078e02a0 */
[C---:B-1----:R-:W-:Y:S01]  /*9f70*/  IMAD.WIDE R162, R6.reuse, 0x2, R162 ;  /* 0x0000000206a27825 */ /* 0x042fe200078e02a2 */
[----:B------:R4:W3:Y:S04]  /*9f80*/  LDG.E.U16 R241, desc[UR10][R160.64] ;  /* 0x0000000aa0f17981 */ /* 0x0008e8000c1e1500 */
[----:B------:R2:W3:Y:S01]  /*9f90*/  LDG.E.U16 R243, desc[UR10][R162.64] ;  /* 0x0000000aa2f37981 */ /* 0x0004e2000c1e1500 */
[----:B----4-:R-:W-:-:S04]  /*9fa0*/  IMAD.WIDE R160, R6, 0x2, R246 ;  /* 0x0000000206a07825 */ /* 0x010fc800078e02f6 */
[C---:B--2---:R-:W-:Y:S02]  /*9fb0*/  IMAD.WIDE R162, R6.reuse, 0x2, R244 ;  /* 0x0000000206a27825 */ /* 0x044fe400078e02f4 */
[----:B------:R0:W2:Y:S04]  /*9fc0*/  LDG.E.U16 R245, desc[UR10][R160.64] ;  /* 0x0000000aa0f57981 */ /* 0x0000a8000c1e1500 */
[----:B------:R1:W4:Y:S04]  /*9fd0*/  LDG.E.U16 R247, desc[UR10][R162.64] ;  /* 0x0000000aa2f77981 */ /* 0x000328000c1e1500 */
[----:B------:R-:W0:Y:S04]  /*9fe0*/  LDL.64 R160, [R1+0x20] ;  /* 0x0000200001a07983 */ /* 0x000e280000100a00 */
[----:B------:R-:W1:Y:S01]  /*9ff0*/  LDL.64 R162, [R1] ;  /* 0x0000000001a27983 */ /* 0x000e620000100a00 */
[----:B-----5:R-:W-:-:S05]  /*a000*/  IMAD.WIDE R158, R6, 0x2, R158 ;  /* 0x00000002069e7825 */ /* 0x020fca00078e029e */
[----:B------:R5:W2:Y:S04]  /*a010*/  LDG.E.U16 R244, desc[UR10][R158.64] ;  /* 0x0000000a9ef47981 */ /* 0x000aa8000c1e1500 */
[----:B------:R-:W5:Y:S01]  /*a020*/  LDL.64 R158, [R1+0x40] ;  /* 0x00004000019e7983 */ /* 0x000f620000100a00 */
[----:B0-----:R-:W-:-:S04]  /*a030*/  IMAD.WIDE R160, R6, 0x2, R160 ;  /* 0x0000000206a07825 */ /* 0x001fc800078e02a0 */
[C---:B-1----:R-:W-:Y:S02]  /*a040*/  IMAD.WIDE R162, R6.reuse, 0x2, R162 ;  /* 0x0000000206a27825 */ /* 0x042fe400078e02a2 */
[----:B------:R-:W4:Y:S04]  /*a050*/  LDG.E.U16 R160, desc[UR10][R160.64] ;  /* 0x0000000aa0a07981 */ /* 0x000f28000c1e1500 */
[----:B------:R-:W4:Y:S01]  /*a060*/  LDG.E.U16 R162, desc[UR10][R162.64] ;  /* 0x0000000aa2a27981 */ /* 0x000f22000c1e1500 */
[----:B-----5:R-:W-:-:S05]  /*a070*/  IMAD.WIDE R158, R6, 0x2, R158 ;  /* 0x00000002069e7825 */ /* 0x020fca00078e029e */
[----:B------:R0:W5:Y:S04]  /*a080*/  LDG.E.U16 R246, desc[UR10][R158.64] ;  /* 0x0000000a9ef67981 */ /* 0x000168000c1e1500 */
[----:B0-----:R-:W0:Y:S01]  /*a090*/  LDS R159, [R222+UR6] ;  /* 0x00000006de9f7984 */ /* 0x001e220008000800 */
[----:B------:R-:W-:-:S03]  /*a0a0*/  FADD R158, -R2, R217 ;  /* 0x000000d9029e7221 */ /* 0x000fc60000000100 */
[----:B------:R-:W-:Y:S01]  /*a0b0*/  LDS R222, [R238] ;  /* 0x00000000eede7984 */ /* 0x000fe20000000800 */
[----:B------:R-:W-:-:S03]  /*a0c0*/  FMUL R158, R158, 1.4426950216293334961 ;  /* 0x3fb8aa3b9e9e7820 */ /* 0x000fc60000400000 */
[----:B------:R-:W-:Y:S03]  /*a0d0*/  LDS R217, [R236] ;  /* 0x00000000ecd97984 */ /* 0x000fe60000000800 */
[----:B------:R-:W0:Y:S02]  /*a0e0*/  MUFU.EX2 R158, R158 ;  /* 0x0000009e009e7308 */ /* 0x000e240000000800 */
[----:B0-----:R-:W-:Y:S02]  /*a0f0*/  FFMA R232, R158, R232, R159 ;  /* 0x000000e89ee87223 */ /* 0x001fe4000000009f */
[----:B------:R-:W-:Y:S01]  /*a100*/  LDS R159, [R234] ;  /* 0x00000000ea9f7984 */ /* 0x000fe20000000800 */
[----:B------:R-:W-:Y:S01]  /*a110*/  BAR.SYNC.DEFER_BLOCKING 0x0 ;  /* 0x0000000000007b1d */ /* 0x000fe20000010000 */
[----:B------:R-:W-:-:S05]  /*a120*/  F2FP.BF16.F32.PACK_AB R32, R32, R31 ;  /* 0x0000001f2020723e */ /* 0x000fca00000010ff */
[----:B------:R-:W-:Y:S04]  /*a130*/  STS.U16 [R0+UR6], R211 ;  /* 0x000000d300007988 */ /* 0x000fe80008000406 */
        /* <DEDUP_REMOVED lines=8> */
[----:B------:R-:W-:Y:S01]  /*a1c0*/  STS.U16 [R0+UR6+0x2400], R45 ;  /* 0x0024002d00007988 */ /* 0x000fe20008000406 */
[----:B0-----:R-:W-:-:S03]  /*a1d0*/  F2FP.BF16.F32.PACK_AB R33, R22, R29 ;  /* 0x0000001d1621723e */ /* 0x001fc600000010ff */
        /* <DEDUP_REMOVED lines=22> */
[----:B------:R-:W-:-:S03]  /*a340*/  F2FP.BF16.F32.PACK_AB R22, R17, R26 ;  /* 0x0000001a1116723e */ /* 0x000fc600000010ff */
        /* <DEDUP_REMOVED lines=8> */
[----:B------:R-:W-:Y:S01]  /*a3d0*/  STS.U16 [R224+UR6+0x2100], R42 ;  /* 0x0021002ae0007988 */ /* 0x000fe20008000406 */
[----:B0-----:R-:W-:-:S03]  /*a3e0*/  F2FP.BF16.F32.PACK_AB R34, R20, R30 ;  /* 0x0000001e1422723e */ /* 0x001fc600000010ff */
[----:B------:R-:W-:Y:S01]  /*a3f0*/  STS.U16 [R224+UR6+0x2500], R46 ;  /* 0x0025002ee0007988 */ /* 0x000fe20008000406 */
[----:B------:R-:W-:-:S03]  /*a400*/  F2FP.BF16.F32.PACK_AB R20, R23, R27 ;  /* 0x0000001b1714723e */ /* 0x000fc600000010ff */
        /* <DEDUP_REMOVED lines=24> */
[----:B------:R-:W-:Y:S01]  /*a590*/  STS.U16 [R252+UR6+0x200], R205 ;  /* 0x000200cdfc007988 */ /* 0x000fe20008000406 */
[----:B0-----:R-:W-:-:S02]  /*a5a0*/  F2FP.BF16.F32.PACK_AB R35, R21, R28 ;  /* 0x0000001c1523723e */ /* 0x001fc400000010ff */
[----:B------:R-:W-:Y:S01]  /*a5b0*/  F2FP.BF16.F32.PACK_AB R21, R19, R25 ;  /* 0x000000191315723e */ /* 0x000fe200000010ff */
        /* <DEDUP_REMOVED lines=54> */
[----:B------:R-:W-:Y:S04]  /*a920*/  STS.U16 [R251+UR6+0x6300], R241 ;  /* 0x006300f1fb007988 */ /* 0x000fe80008000406 */
[----:B------:R-:W-:Y:S04]  /*a930*/  STS.U16 [R251+UR6+0x6700], R243 ;  /* 0x006700f3fb007988 */ /* 0x000fe80008000406 */
[----:B--2---:R-:W-:Y:S04]  /*a940*/  STS.U16 [R251+UR6+0x6b00], R244 ;  /* 0x006b00f4fb007988 */ /* 0x004fe80008000406 */
[----:B------:R-:W-:Y:S04]  /*a950*/  STS.U16 [R251+UR6+0x6f00], R245 ;  /* 0x006f00f5fb007988 */ /* 0x000fe80008000406 */
[----:B----4-:R-:W-:Y:S04]  /*a960*/  STS.U16 [R251+UR6+0x7300], R247 ;  /* 0x007300f7fb007988 */ /* 0x010fe80008000406 */
[----:B-----5:R-:W-:Y:S04]  /*a970*/  STS.U16 [R251+UR6+0x7700], R246 ;  /* 0x007700f6fb007988 */ /* 0x020fe80008000406 */
[----:B------:R-:W-:Y:S04]  /*a980*/  STS.U16 [R251+UR6+0x7b00], R160 ;  /* 0x007b00a0fb007988 */ /* 0x000fe80008000406 */
[----:B------:R-:W-:Y:S04]  /*a990*/  STS.U16 [R251+UR6+0x7f00], R162 ;  /* 0x007f00a2fb007988 */ /* 0x000fe80008000406 */
[----:B------:R-:W-:Y:S04]  /*a9a0*/  STSM.16.M88.4 [R240+0xc000], R32 ;  /* 0x00c00020f0007844 */ /* 0x000fe80000000200 */
[----:B------:R-:W-:Y:S01]  /*a9b0*/  STSM.16.M88.4 [R240+0xc800], R20 ;  /* 0x00c80014f0007844 */ /* 0x000fe20000000200 */
[----:B------:R-:W-:Y:S01]  /*a9c0*/  BAR.SYNC.DEFER_BLOCKING 0x0 ;  /* 0x0000000000007b1d */ /* 0x000fe20000010000 */
[----:B------:R-:W-:-:S04]  /*a9d0*/  FADD R17, -R3, R215 ;  /* 0x000000d703117221 */ /* 0x000fc80000000100 */
[----:B------:R-:W-:-:S06]  /*a9e0*/  FMUL R17, R17, 1.4426950216293334961 ;  /* 0x3fb8aa3b11117820 */ /* 0x000fcc0000400000 */
[----:B------:R-:W1:Y:S01]  /*a9f0*/  MUFU.EX2 R17, R17 ;  /* 0x0000001100117308 */ /* 0x000e620000000800 */
[----:B------:R-:W-:Y:S04]  /*aa00*/  LDSM.16.M88.4 R116, [R10+UR6+0xc000] ;  /* 0x00c000060a74783b */ /* 0x000fe80008000200 */
[----:B------:R-:W2:Y:S04]  /*aa10*/  LDSM.16.M88.4 R20, [R8+UR6+0x1000] ;  /* 0x001000060814783b */ /* 0x000ea80008000200 */
[----:B------:R-:W3:Y:S04]  /*aa20*/  LDSM.16.M88.4 R28, [R8+UR6+0x3000] ;  /* 0x00300006081c783b */ /* 0x000ee80008000200 */
[----:B------:R-:W4:Y:S04]  /*aa30*/  LDSM.16.M88.4 R36, [R8+UR6+0x4000] ;  /* 0x004000060824783b */ /* 0x000f280008000200 */
[----:B------:R-:W5:Y:S01]  /*aa40*/  LDSM.16.M88.4 R40, [R8+UR6+0x5000] ;  /* 0x005000060828783b */ /* 0x000f620008000200 */
[C---:B0-----:R-:W-:Y:S01]  /*aa50*/  FMUL R120, R158.reuse, R96 ;  /* 0x000000609e787220 */ /* 0x041fe20000400000 */
[----:B------:R-:W-:Y:S01]  /*aa60*/  FMUL R121, R158, R97 ;  /* 0x000000619e797220 */ /* 0x000fe20000400000 */
[C---:B-1----:R-:W-:Y:S01]  /*aa70*/  FMUL R122, R17.reuse, R98 ;  /* 0x00000062117a7220 */ /* 0x042fe20000400000 */
[----:B------:R-:W-:Y:S01]  /*aa80*/  LDSM.16.M88.4 R44, [R8+UR6+0x6000] ;  /* 0x00600006082c783b */ /* 0x000fe20008000200 */
[----:B------:R-:W-:-:S03]  /*aa90*/  FMUL R123, R17, R99 ;  /* 0x00000063117b7220 */ /* 0x000fc60000400000 */
[----:B------:R-:W0:Y:S04]  /*aaa0*/  LDSM.16.M88.4 R24, [R8+UR6] ;  /* 0x000000060818783b */ /* 0x000e280008000200 */
[----:B------:R-:W1:Y:S04]  /*aab0*/  LDSM.16.M88.4 R32, [R8+UR6+0x2000] ;  /* 0x002000060820783b */ /* 0x000e680008000200 */
[----:B------:R-:W1:Y:S04]  /*aac0*/  LDSM.16.M88.4 R96, [R8+UR6+0x7000] ;  /* 0x007000060860783b */ /* 0x000e680008000200 */
[----:B------:R-:W1:Y:S01]  /*aad0*/  LDSM.16.M88.4 R160, [R10+UR6+0xc800] ;  /* 0x00c800060aa0783b */ /* 0x000e620008000200 */
[----:B------:R-:W-:Y:S01]  /*aae0*/  FADD R19, -R4, R213 ;  /* 0x000000d504137221 */ /* 0x000fe20000000100 */
[----:B------:R-:W-:Y:S01]  /*aaf0*/  FADD R18, -R5, R207 ;  /* 0x000000cf05127221 */ /* 0x000fe20000000100 */
[----:B------:R-:W-:-:S02]  /*ab00*/  LOP3.LUT R211, R10, 0x20, RZ, 0x3c, !PT ;  /* 0x000000200ad37812 */ /* 0x000fc400078e3cff */
[----:B------:R-:W-:Y:S01]  /*ab10*/  FMUL R19, R19, 1.4426950216293334961 ;  /* 0x3fb8aa3b13137820 */ /* 0x000fe20000400000 */
[----:B------:R-:W-:Y:S01]  /*ab20*/  FMUL R18, R18, 1.4426950216293334961 ;  /* 0x3fb8aa3b12127820 */ /* 0x000fe20000400000 */
[C---:B------:R-:W-:Y:S01]  /*ab30*/  FMUL R108, R158.reuse, R108 ;  /* 0x0000006c9e6c7220 */ /* 0x040fe20000400000 */
[C---:B------:R-:W-:Y:S01]  /*ab40*/  FMUL R109, R158.reuse, R109 ;  /* 0x0000006d9e6d7220 */ /* 0x040fe20000400000 */
[C---:B------:R-:W-:Y:S01]  /*ab50*/  FMUL R110, R17.reuse, R110 ;  /* 0x0000006e116e7220 */ /* 0x040fe20000400000 */
[C---:B------:R-:W-:Y:S01]  /*ab60*/  FMUL R111, R17.reuse, R111 ;  /* 0x0000006f116f7220 */ /* 0x040fe20000400000 */
[----:B------:R-:W5:Y:S01]  /*ab70*/  MUFU.EX2 R19, R19 ;  /* 0x0000001300137308 */ /* 0x000f620000000800 */
[C---:B------:R-:W-:Y:S01]  /*ab80*/  FMUL R112, R158.reuse, R100 ;  /* 0x000000649e707220 */ /* 0x040fe20000400000 */
[C---:B------:R-:W-:Y:S01]  /*ab90*/  FMUL R113, R158.reuse, R101 ;  /* 0x000000659e717220 */ /* 0x040fe20000400000 */
[C---:B------:R-:W-:Y:S01]  /*aba0*/  FMUL R114, R17.reuse, R102 ;  /* 0x0000006611727220 */ /* 0x040fe20000400000 */
[----:B------:R-:W-:Y:S01]  /*abb0*/  FMUL R115, R17, R103 ;  /* 0x0000006711737220 */ /* 0x000fe20000400000 */
[----:B------:R-:W1:Y:S01]  /*abc0*/  LDSM.16.M88.4 R132, [R211+UR6+0xc000] ;  /* 0x00c00006d384783b */ /* 0x000e620008000200 */
[----:B------:R-:W-:-:S02]  /*abd0*/  FMUL R100, R158, R80 ;  /* 0x000000509e647220 */ /* 0x000fc40000400000 */
[----:B------:R-:W0:Y:S01]  /*abe0*/  MUFU.EX2 R18, R18 ;  /* 0x0000001200127308 */ /* 0x000e220000000800 */
[C---:B------:R-:W-:Y:S01]  /*abf0*/  FMUL R101, R158.reuse, R81 ;  /* 0x000000519e657220 */ /* 0x040fe20000400000 */
[C---:B------:R-:W-:Y:S01]  /*ac00*/  FMUL R102, R17.reuse, R82 ;  /* 0x0000005211667220 */ /* 0x040fe20000400000 */
[C---:B------:R-:W-:Y:S01]  /*ac10*/  FMUL R103, R17.reuse, R83 ;  /* 0x0000005311677220 */ /* 0x040fe20000400000 */
[----:B------:R1:W1:Y:S01]  /*ac20*/  LDSM.16.M88.4 R144, [R211+UR6+0xc800] ;  /* 0x00c80006d390783b */ /* 0x0002620008000200 */
[----:B--2---:R-:W-:Y:S07]  /*ac30*/  HMMA.16816.F32.BF16 R80, R116, R20, R120 ;  /* 0x000000147450723c */ /* 0x004fee0000041878 */
[C---:B------:R-:W-:Y:S01]  /*ac40*/  FMUL R120, R158.reuse, R48 ;  /* 0x000000309e787220 */ /* 0x040fe20000400000 */
[----:B------:R-:W-:Y:S01]  /*ac50*/  FMUL R121, R158, R49 ;  /* 0x000000319e797220 */ /* 0x000fe20000400000 */
[C---:B------:R-:W-:Y:S01]  /*ac60*/  FMUL R122, R17.reuse, R50 ;  /* 0x00000032117a7220 */ /* 0x040fe20000400000 */
[----:B------:R-:W-:-:S02]  /*ac70*/  FMUL R123, R17, R51 ;  /* 0x00000033117b7220 */ /* 0x000fc40000400000 */
[----:B---3--:R-:W-:Y:S07]  /*ac80*/  HMMA.16816.F32.BF16 R48, R116, R28, R108 ;  /* 0x0000001c7430723c */ /* 0x008fee000004186c */
[C---:B------:R-:W-:Y:S01]  /*ac90*/  FMUL R108, R158.reuse, R104 ;  /* 0x000000689e6c7220 */ /* 0x040fe20000400000 */
[----:B------:R-:W-:Y:S01]  /*aca0*/  FMUL R109, R158, R105 ;  /* 0x000000699e6d7220 */ /* 0x000fe20000400000 */
[C---:B------:R-:W-:Y:S01]  /*acb0*/  FMUL R110, R17.reuse, R106 ;  /* 0x0000006a116e7220 */ /* 0x040fe20000400000 */
[----:B------:R-:W-:-:S02]  /*acc0*/  FMUL R111, R17, R107 ;  /* 0x0000006b116f7220 */ /* 0x000fc40000400000 */
[----:B----4-:R-:W-:Y:S01]  /*acd0*/  HMMA.16816.F32.BF16 R104, R116, R36, R120 ;  /* 0x000000247468723c */ /* 0x010fe20000041878 */
[C---:B-----5:R-:W-:Y:S01]  /*ace0*/  FMUL R56, R19.reuse, R56 ;  /* 0x0000003813387220 */ /* 0x060fe20000400000 */
[----:B------:R-:W-:-:S05]  /*acf0*/  FMUL R57, R19, R57 ;  /* 0x0000003913397220 */ /* 0x000fca0000400000 */
[C---:B------:R-:W-:Y:S01]  /*ad00*/  FMUL R120, R158.reuse, R84 ;  /* 0x000000549e787220 */ /* 0x040fe20000400000 */
[----:B------:R-:W-:Y:S01]  /*ad10*/  FMUL R121, R158, R85 ;  /* 0x000000559e797220 */ /* 0x000fe20000400000 */
[C---:B------:R-:W-:Y:S01]  /*ad20*/  FMUL R122, R17.reuse, R86 ;  /* 0x00000056117a7220 */ /* 0x040fe20000400000 */
[----:B------:R-:W-:Y:S02]  /*ad30*/  FMUL R123, R17, R87 ;  /* 0x00000057117b7220 */ /* 0x000fe40000400000 */
[----:B------:R-:W-:Y:S01]  /*ad40*/  HMMA.16816.F32.BF16 R84, R116, R40, R108 ;  /* 0x000000287454723c */ /* 0x000fe2000004186c */
[C---:B0-----:R-:W-:Y:S01]  /*ad50*/  FMUL R58, R18.reuse, R58 ;  /* 0x0000003a123a7220 */ /* 0x041fe20000400000 */
[----:B------:R-:W-:-:S05]  /*ad60*/  FMUL R59, R18, R59 ;  /* 0x0000003b123b7220 */ /* 0x000fca0000400000 */
[C---:B------:R-:W-:Y:S01]  /*ad70*/  FMUL R108, R158.reuse, R52 ;  /* 0x000000349e6c7220 */ /* 0x040fe20000400000 */
[----:B------:R-:W-:Y:S01]  /*ad80*/  FMUL R109, R158, R53 ;  /* 0x000000359e6d7220 */ /* 0x000fe20000400000 */
[C---:B------:R-:W-:Y:S01]  /*ad90*/  FMUL R110, R17.reuse, R54 ;  /* 0x00000036116e7220 */ /* 0x040fe20000400000 */
[----:B------:R-:W-:Y:S01]  /*ada0*/  FMUL R111, R17, R55 ;  /* 0x00000037116f7220 */ /* 0x000fe20000400000 */
[C---:B------:R-:W-:Y:S01]  /*adb0*/  HMMA.16816.F32.BF16 R112, R116.reuse, R24, R112 ;  /* 0x000000187470723c */ /* 0x040fe20000041870 */
[C---:B------:R-:W-:Y:S01]  /*adc0*/  FMUL R124, R19.reuse, R64 ;  /* 0x00000040137c7220 */ /* 0x040fe20000400000 */
[C---:B------:R-:W-:Y:S01]  /*add0*/  FMUL R125, R19.reuse, R65 ;  /* 0x00000041137d7220 */ /* 0x040fe20000400000 */
[C---:B------:R-:W-:Y:S01]  /*ade0*/  FMUL R126, R18.reuse, R66 ;  /* 0x00000042127e7220 */ /* 0x040fe20000400000 */
[C---:B------:R-:W-:Y:S01]  /*adf0*/  FMUL R127, R18.reuse, R67 ;  /* 0x00000043127f7220 */ /* 0x040fe20000400000 */
[C---:B------:R-:W-:Y:S01]  /*ae00*/  FMUL R128, R19.reuse, R88 ;  /* 0x0000005813807220 */ /* 0x040fe20000400000 */
[C---:B------:R-:W-:Y:S01]  /*ae10*/  HMMA.16816.F32.BF16 R52, R116.reuse, R44, R120 ;  /* 0x0000002c7434723c */ /* 0x040fe20000041878 */
[C---:B------:R-:W-:Y:S01]  /*ae20*/  FMUL R129, R19.reuse, R89 ;  /* 0x0000005913817220 */ /* 0x040fe20000400000 */
[C---:B------:R-:W-:Y:S01]  /*ae30*/  FMUL R130, R18.reuse, R90 ;  /* 0x0000005a12827220 */ /* 0x040fe20000400000 */
[C---:B------:R-:W-:Y:S01]  /*ae40*/  FMUL R131, R18.reuse, R91 ;  /* 0x0000005b12837220 */ /* 0x040fe20000400000 */
[C---:B------:R-:W-:Y:S01]  /*ae50*/  FMUL R136, R19.reuse, R68 ;  /* 0x0000004413887220 */ /* 0x040fe20000400000 */
[C---:B------:R-:W-:Y:S01]  /*ae60*/  FMUL R137, R19.reuse, R69 ;  /* 0x0000004513897220 */ /* 0x040fe20000400000 */
[C---:B-1----:R-:W-:Y:S01]  /*ae70*/  HMMA.16816.F32.BF16 R100, R116.reuse, R32, R100 ;  /* 0x000000207464723c */ /* 0x042fe20000041864 */
[C---:B------:R-:W-:Y:S01]  /*ae80*/  FMUL R120, R19.reuse, R60 ;  /* 0x0000003c13787220 */ /* 0x040fe20000400000 */
        /* <DEDUP_REMOVED lines=12> */
[----:B------:R-:W-:Y:S01]  /*af50*/  FMUL R151, R18, R95 ;  /* 0x0000005f12977220 */ /* 0x000fe20000400000 */
[----:B------:R-:W-:Y:S01]  /*af60*/  LOP3.LUT R211, R10, 0x40, RZ, 0x3c, !PT ;  /* 0x000000400ad37812 */ /* 0x000fe200078e3cff */
[----:B------:R-:W-:Y:S01]  /*af70*/  HMMA.16816.F32.BF16 R108, R116, R96, R108 ;  /* 0x00000060746c723c */ /* 0x000fe2000004186c */
[----:B------:R-:W-:Y:S01]  /*af80*/  LOP3.LUT R201, R8, 0x40, RZ, 0x3c, !PT ;  /* 0x0000004008c97812 */ /* 0x000fe200078e3cff */
[C---:B------:R-:W-:Y:S01]  /*af90*/  FMUL R76, R19.reuse, R76 ;  /* 0x0000004c134c7220 */ /* 0x040fe20000400000 */
[----:B------:R-:W-:Y:S01]  /*afa0*/  FMUL R77, R19, R77 ;  /* 0x0000004d134d7220 */ /* 0x000fe20000400000 */
[C---:B------:R-:W-:Y:S01]  /*afb0*/  FMUL R78, R18.reuse, R78 ;  /* 0x0000004e124e7220 */ /* 0x040fe20000400000 */
[----:B------:R-:W-:Y:S01]  /*afc0*/  FMUL R79, R18, R79 ;  /* 0x0000004f124f7220 */ /* 0x000fe20000400000 */
[C---:B------:R-:W-:Y:S01]  /*afd0*/  HMMA.16816.F32.BF16 R116, R160.reuse, R24, R56 ;  /* 0x00000018a074723c */ /* 0x040fe20000041838 */
[----:B------:R-:W-:Y:S04]  /*afe0*/  LDSM.16.M88.4 R164, [R211+UR6+0xc000] ;  /* 0x00c00006d3a4783b */ /* 0x000fe80008000200 */
[----:B------:R-:W0:Y:S01]  /*aff0*/  LDSM.16.M88.4 R88, [R201+UR6+0x3000] ;  /* 0x00300006c958783b */ /* 0x000e220008000200 */
[C---:B------:R-:W-:Y:S03]  /*b000*/  HMMA.16816.F32.BF16 R120, R160.reuse, R20, R120 ;  /* 0x00000014a078723c */ /* 0x040fe60000041878 */
[----:B------:R-:W1:Y:S03]  /*b010*/  LDSM.16.M88.4 R68, [R201+UR6+0x4000] ;  /* 0x00400006c944783b */ /* 0x000e660008000200 */
[C---:B------:R-:W-:Y:S01]  /*b020*/  HMMA.16816.F32.BF16 R124, R160.reuse, R32, R124 ;  /* 0x00000020a07c723c */ /* 0x040fe2000004187c */
[----:B------:R-:W2:Y:S04]  /*b030*/  LDSM.16.M88.4 R72, [R201+UR6+0x5000] ;  /* 0x00500006c948783b */ /* 0x000ea80008000200 */
[----:B------:R-:W3:Y:S01]  /*b040*/  LDSM.16.M88.4 R56, [R201+UR6] ;  /* 0x00000006c938783b */ /* 0x000ee20008000200 */
[C---:B------:R-:W-:Y:S03]  /*b050*/  HMMA.16816.F32.BF16 R128, R160.reuse, R28, R128 ;  /* 0x0000001ca080723c */ /* 0x040fe60000041880 */
[----:B------:R-:W4:Y:S03]  /*b060*/  LDSM.16.M88.4 R60, [R201+UR6+0x1000] ;  /* 0x00100006c93c783b */ /* 0x000f260008000200 */
[C---:B------:R-:W-:Y:S01]  /*b070*/  HMMA.16816.F32.BF16 R136, R160.reuse, R36, R136 ;  /* 0x00000024a088723c */ /* 0x040fe20000041888 */
[----:B------:R-:W5:Y:S04]  /*b080*/  LDSM.16.M88.4 R64, [R201+UR6+0x2000] ;  /* 0x00200006c940783b */ /* 0x000f680008000200 */
[----:B------:R-:W5:Y:S01]  /*b090*/  LDSM.16.M88.4 R92, [R201+UR6+0x6000] ;  /* 0x00600006c95c783b */ /* 0x000f620008000200 */
[C---:B------:R-:W-:Y:S06]  /*b0a0*/  HMMA.16816.F32.BF16 R140, R160.reuse, R40, R140 ;  /* 0x00000028a08c723c */ /* 0x040fec000004188c */
[C---:B------:R-:W-:Y:S01]  /*b0b0*/  HMMA.16816.F32.BF16 R148, R160.reuse, R44, R148 ;  /* 0x0000002ca094723c */ /* 0x040fe20000041894 */
[----:B------:R-:W-:Y:S05]  /*b0c0*/  LDSM.16.M88.4 R168, [R211+UR6+0xc800] ;  /* 0x00c80006d3a8783b */ /* 0x000fea0008000200 */
[----:B------:R-:W-:Y:S01]  /*b0d0*/  HMMA.16816.F32.BF16 R160, R160, R96, R76 ;  /* 0x00000060a0a0723c */ /* 0x000fe2000004184c */
[----:B------:R-:W5:Y:S01]  /*b0e0*/  LDSM.16.M88.4 R76, [R201+UR6+0x7000] ;  /* 0x00700006c94c783b */ /* 0x000f620008000200 */
[----:B------:R-:W-:-:S04]  /*b0f0*/  LOP3.LUT R20, R10, 0x60, RZ, 0x3c, !PT ;  /* 0x000000600a147812 */ /* 0x000fc800078e3cff */
[C---:B------:R-:W-:Y:S06]  /*b100*/  HMMA.16816.F32.BF16 R48, R132.reuse, R30, R48 ;  /* 0x0000001e8430723c */ /* 0x040fec0000041830 */
[C---:B------:R-:W-:Y:S06]  /*b110*/  HMMA.16816.F32.BF16 R104, R132.reuse, R38, R104 ;  /* 0x000000268468723c */ /* 0x040fec0000041868 */
[C---:B------:R-:W-:Y:S06]  /*b120*/  HMMA.16816.F32.BF16 R84, R132.reuse, R42, R84 ;  /* 0x0000002a8454723c */ /* 0x040fec0000041854 */
[C---:B------:R-:W-:Y:S06]  /*b130*/  HMMA.16816.F32.BF16 R112, R132.reuse, R26, R112 ;  /* 0x0000001a8470723c */ /* 0x040fec0000041870 */
[C---:B------:R-:W-:Y:S06]  /*b140*/  HMMA.16816.F32.BF16 R80, R132.reuse, R22, R80 ;  /* 0x000000168450723c */ /* 0x040fec0000041850 */
[C---:B------:R-:W-:Y:S06]  /*b150*/  HMMA.16816.F32.BF16 R100, R132.reuse, R34, R100 ;  /* 0x000000228464723c */ /* 0x040fec0000041864 */
[C---:B------:R-:W-:Y:S06]  /*b160*/  HMMA.16816.F32.BF16 R52, R132.reuse, R46, R52 ;  /* 0x0000002e8434723c */ /* 0x040fec0000041834 */
[----:B------:R-:W-:Y:S06]  /*b170*/  HMMA.16816.F32.BF16 R108, R132, R98, R108 ;  /* 0x00000062846c723c */ /* 0x000fec000004186c */
[----:B------:R-:W-:Y:S01]  /*b180*/  HMMA.16816.F32.BF16 R116, R144, R26, R116 ;  /* 0x0000001a9074723c */ /* 0x000fe20000041874 */
[----:B------:R-:W5:Y:S01]  /*b190*/  LDSM.16.M88.4 R24, [R20+UR6+0xc000] ;  /* 0x00c000061418783b */ /* 0x000f620008000200 */
[----:B------:R-:W5:Y:S04]  /*b1a0*/  S2R R32, SR_CTAID.X ;  /* 0x0000000000207919 */ /* 0x000f680000002500 */
[C---:B0-----:R-:W-:Y:S06]  /*b1b0*/  HMMA.16816.F32.BF16 R48, R164.reuse, R88, R48 ;  /* 0x00000058a430723c */ /* 0x041fec0000041830 */
[----:B-1----:R-:W-:Y:S06]  /*b1c0*/  HMMA.16816.F32.BF16 R104, R164, R68, R104 ;  /* 0x00000044a468723c */ /* 0x002fec0000041868 */
[C---:B------:R-:W-:Y:S01]  /*b1d0*/  HMMA.16816.F32.BF16 R120, R144.reuse, R22, R120 ;  /* 0x000000169078723c */ /* 0x040fe20000041878 */
[----:B------:R-:W0:Y:S05]  /*b1e0*/  LDSM.16.M88.4 R20, [R20+UR6+0xc800] ;  /* 0x00c800061414783b */ /* 0x000e2a0008000200 */
[C---:B------:R-:W-:Y:S06]  /*b1f0*/  HMMA.16816.F32.BF16 R124, R144.reuse, R34, R124 ;  /* 0x00000022907c723c */ /* 0x040fec000004187c */
[C---:B------:R-:W-:Y:S06]  /*b200*/  HMMA.16816.F32.BF16 R128, R144.reuse, R30, R128 ;  /* 0x0000001e9080723c */ /* 0x040fec0000041880 */
[C---:B------:R-:W-:Y:S06]  /*b210*/  HMMA.16816.F32.BF16 R136, R144.reuse, R38, R136 ;  /* 0x000000269088723c */ /* 0x040fec0000041888 */
[C---:B------:R-:W-:Y:S06]  /*b220*/  HMMA.16816.F32.BF16 R140, R144.reuse, R42, R140 ;  /* 0x0000002a908c723c */ /* 0x040fec000004188c */
[C---:B------:R-:W-:Y:S06]  /*b230*/  HMMA.16816.F32.BF16 R148, R144.reuse, R46, R148 ;  /* 0x0000002e9094723c */ /* 0x040fec0000041894 */
[----:B------:R-:W-:Y:S06]  /*b240*/  HMMA.16816.F32.BF16 R160, R144, R98, R160 ;  /* 0x0000006290a0723c */ /* 0x000fec00000418a0 */
[C---:B--2---:R-:W-:Y:S06]  /*b250*/  HMMA.16816.F32.BF16 R84, R164.reuse, R72, R84 ;  /* 0x00000048a454723c */ /* 0x044fec0000041854 */
[C---:B---3--:R-:W-:Y:S06]  /*b260*/  HMMA.16816.F32.BF16 R112, R164.reuse, R56, R112 ;  /* 0x00000038a470723c */ /* 0x048fec0000041870 */
[C---:B----4-:R-:W-:Y:S06]  /*b270*/  HMMA.16816.F32.BF16 R80, R164.reuse, R60, R80 ;  /* 0x0000003ca450723c */ /* 0x050fec0000041850 */
[C---:B-----5:R-:W-:Y:S06]  /*b280*/  HMMA.16816.F32.BF16 R28, R164.reuse, R64, R100 ;  /* 0x00000040a41c723c */ /* 0x060fec0000041864 */
[C---:B------:R-:W-:Y:S06]  /*b290*/  HMMA.16816.F32.BF16 R52, R164.reuse, R92, R52 ;  /* 0x0000005ca434723c */ /* 0x040fec0000041834 */
[----:B------:R-:W-:Y:S01]  /*b2a0*/  HMMA.16816.F32.BF16 R164, R164, R76, R108 ;  /* 0x0000004ca4a4723c */ /* 0x000fe2000004186c */
[----:B------:R-:W-:-:S05]  /*b2b0*/  IMAD.SHL.U32 R32, R32, 0x20, RZ ;  /* 0x0000002020207824 */ /* 0x000fca00078e00ff */
[C---:B------:R-:W-:Y:S06]  /*b2c0*/  HMMA.16816.F32.BF16 R108, R24.reuse, R90, R48 ;  /* 0x0000005a186c723c */ /* 0x040fec0000041830 */
[----:B------:R-:W-:Y:S06]  /*b2d0*/  HMMA.16816.F32.BF16 R48, R24, R70, R104 ;  /* 0x000000461830723c */ /* 0x000fec0000041868 */
        /* <DEDUP_REMOVED lines=9> */
[----:B------:R-:W-:-:S05]  /*b370*/  UIADD3 UR4, UR4, 0x40, URZ ;  /* 0x0000004004047890 */ /* 0x000fca000fffe03f */
[C---:B------:R-:W-:Y:S06]  /*b380*/  HMMA.16816.F32.BF16 R96, R24.reuse, R62, R80 ;  /* 0x0000003e1860723c */ /* 0x040fec0000041850 */
[C---:B------:R-:W-:Y:S06]  /*b390*/  HMMA.16816.F32.BF16 R84, R24.reuse, R94, R52 ;  /* 0x0000005e1854723c */ /* 0x040fec0000041834 */
[C---:B------:R-:W-:Y:S06]  /*b3a0*/  HMMA.16816.F32.BF16 R100, R24.reuse, R58, R112 ;  /* 0x0000003a1864723c */ /* 0x040fec0000041870 */
[C---:B------:R-:W-:Y:S06]  /*b3b0*/  HMMA.16816.F32.BF16 R80, R24.reuse, R66, R28 ;  /* 0x000000421850723c */ /* 0x040fec000004181c */
[----:B------:R-:W-:Y:S01]  /*b3c0*/  HMMA.16816.F32.BF16 R52, R24, R78, R164 ;  /* 0x0000004e1834723c */ /* 0x000fe200000418a4 */
[----:B------:R-:W1:Y:S01]  /*b3d0*/  LDC R25, c[0x0][0x264] ;  /* 0x00009900ff197b82 */ /* 0x000e620000000800 */
[----:B------:R-:W-:-:S07]  /*b3e0*/  IADD3 R32, R32, 0x20, RZ ;  /* 0x0000002020207810 */ /* 0x000fce0007ffe0ff */
[----:B------:R-:W2:Y:S01]  /*b3f0*/  LDC R24, c[0x0][0x254] ;  /* 0x00009500ff187b82 */ /* 0x000ea20000000800 */
[----:B------:R-:W-:Y:S01]  /*b400*/  ISETP.LE.AND P1, PT, R32, UR4, PT ;  /* 0x0000000420007c0c */ /* 0x000fe2000bf23270 */
[----:B0-----:R-:W-:Y:S01]  /*b410*/  HMMA.16816.F32.BF16 R56, R20, R58, R116 ;  /* 0x0000003a1438723c */ /* 0x001fe20000041874 */
[----:B------:R-:W-:Y:S01]  /*b420*/  FFMA R228, R19, R228, R217 ;  /* 0x000000e413e47223 */ /* 0x000fe200000000d9 */
[----:B------:R-:W-:Y:S01]  /*b430*/  FFMA R230, R17, R230, R222 ;  /* 0x000000e611e67223 */ /* 0x000fe200000000de */
[----:B------:R-:W-:-:S03]  /*b440*/  FFMA R226, R18, R226, R159 ;  /* 0x000000e212e27223 */ /* 0x000fc6000000009f */
[----:B------:R-:W-:Y:S01]  /*b450*/  HMMA.16816.F32.BF16 R60, R20, R62, R120 ;  /* 0x0000003e143c723c */ /* 0x000fe20000041878 */
[----:B------:R-:W-:Y:S01]  /*b460*/  IMAD.MOV.U32 R217, RZ, RZ, R2 ;  /* 0x000000ffffd97224 */ /* 0x000fe200078e0002 */
[----:B------:R-:W-:Y:S01]  /*b470*/  MOV R215, R3 ;  /* 0x0000000300d77202 */ /* 0x000fe20000000f00 */
[----:B------:R-:W-:-:S03]  /*b480*/  IMAD.MOV.U32 R213, RZ, RZ, R4 ;  /* 0x000000ffffd57224 */ /* 0x000fc600078e0004 */
[----:B------:R-:W-:Y:S01]  /*b490*/  HMMA.16816.F32.BF16 R64, R20, R66, R124 ;  /* 0x000000421440723c */ /* 0x000fe2000004187c */
[----:B------:R-:W-:Y:S01]  /*b4a0*/  MOV R207, R5 ;  /* 0x0000000500cf7202 */ /* 0x000fe20000000f00 */
[----:B-1----:R-:W-:-:S04]  /*b4b0*/  IMAD R6, R25, 0x40, R6 ;  /* 0x0000004019067824 */ /* 0x002fc800078e0206 */
[C---:B------:R-:W-:Y:S06]  /*b4c0*/  HMMA.16816.F32.BF16 R88, R20.reuse, R90, R128 ;  /* 0x0000005a1458723c */ /* 0x040fec0000041880 */
[----:B------:R-:W-:Y:S01]  /*b4d0*/  HMMA.16816.F32.BF16 R68, R20, R70, R136 ;  /* 0x000000461444723c */ /* 0x000fe20000041888 */
[----:B--2---:R-:W-:-:S05]  /*b4e0*/  LEA R12, R24, R12, 0x6 ;  /* 0x0000000c180c7211 */ /* 0x004fca00078e30ff */
[C---:B------:R-:W-:Y:S06]  /*b4f0*/  HMMA.16816.F32.BF16 R72, R20.reuse, R74, R140 ;  /* 0x0000004a1448723c */ /* 0x040fec000004188c */
[C---:B------:R-:W-:Y:S06]  /*b500*/  HMMA.16816.F32.BF16 R92, R20.reuse, R94, R148 ;  /* 0x0000005e145c723c */ /* 0x040fec0000041894 */
[----:B------:R-:W-:Y:S01]  /*b510*/  HMMA.16816.F32.BF16 R76, R20, R78, R160 ;  /* 0x0000004e144c723c */ /* 0x000fe200000418a0 */
[----:B------:R-:W-:-:S08]  /*b520*/  NOP ;  /* 0x0000000000007918 */ /* 0x000fd00000000000 */
[----:B------:R-:W-:-:S15]  /*b530*/  @!P1 BRA `(.L_x_1) ;  /* 0xffffff9c00cc9947 */ /* 0x000fde000383ffff */
.L_x_0:
[----:B------:R-:W1:Y:S01]  /*b540*/  S2R R7, SR_TID.X ;  /* 0x0000000000077919 */ /* 0x000e620000002100 */
[C---:B------:R-:W-:Y:S01]  /*b550*/  FMUL R30, R230.reuse, 8388608 ;  /* 0x4b000000e61e7820 */ /* 0x040fe20000400000 */
[----:B------:R-:W-:Y:S01]  /*b560*/  FSETP.GEU.AND P3, PT, R230, 1.175494350822287508e-38, PT ;  /* 0x00800000e600780b */ /* 0x000fe20003f6e000 */
[----:B------:R-:W-:Y:S01]  /*b570*/  FMUL R28, R232, 8388608 ;  /* 0x4b000000e81c7820 */ /* 0x000fe20000400000 */
[----:B------:R-:W-:Y:S01]  /*b580*/  FSETP.GT.AND P1, PT, |R226|, 8.50705917302346158658e+37, PT ;  /* 0x7e800000e200780b */ /* 0x000fe20003f24200 */
[----:B0-----:R-:W-:Y:S01]  /*b590*/  IMAD.MOV.U32 R125, RZ, RZ, R59 ;  /* 0x000000ffff7d7224 */ /* 0x001fe200078e003b */
[----:B------:R-:W-:Y:S01]  /*b5a0*/  FSEL R30, R30, R230, !P3 ;  /* 0x000000e61e1e7208 */ /* 0x000fe20005800000 */
[----:B------:R-:W-:Y:S01]  /*b5b0*/  IMAD.MOV.U32 R19, RZ, RZ, R62 ;  /* 0x000000ffff137224 */ /* 0x000fe200078e003e */
[----:B------:R-:W-:Y:S01]  /*b5c0*/  FSETP.GEU.AND P2, PT, R232, 1.175494350822287508e-38, PT ;  /* 0x00800000e800780b */ /* 0x000fe20003f4e000 */
[----:B------:R-:W-:Y:S01]  /*b5d0*/  FMUL R32, R228, 8388608 ;  /* 0x4b000000e4207820 */ /* 0x000fe20000400000 */
[----:B------:R-:W-:Y:S01]  /*b5e0*/  FSEL R113, RZ, -23, P3 ;  /* 0xc1b80000ff717808 */ /* 0x000fe20001800000 */
[----:B------:R-:W-:Y:S01]  /*b5f0*/  VIADD R45, R30, 0xc0cafb0d ;  /* 0xc0cafb0d1e2d7836 */ /* 0x000fe20000000000 */
[C---:B------:R-:W-:Y:S01]  /*b600*/  FSETP.GEU.AND P3, PT, |R226|.reuse, 1.175494350822287508e-38, PT ;  /* 0x00800000e200780b */ /* 0x040fe20003f6e200 */
[----:B------:R-:W-:Y:S01]  /*b610*/  IMAD.MOV.U32 R155, RZ, RZ, R103 ;  /* 0x000000ffff9b7224 */ /* 0x000fe200078e0067 */
[----:B------:R-:W-:Y:S01]  /*b620*/  MOV R141, R48 ;  /* 0x00000030008d7202 */ /* 0x000fe20000000f00 */
[----:B------:R-:W-:Y:S01]  /*b630*/  FMUL R48, R226, 8388608 ;  /* 0x4b000000e2307820 */ /* 0x000fe20000400000 */
[----:B------:R-:W-:Y:S01]  /*b640*/  FSEL R28, R28, R232, !P2 ;  /* 0x000000e81c1c7208 */ /* 0x000fe20005000000 */
[----:B------:R-:W-:Y:S01]  /*b650*/  @P1 FMUL R79, R79, 0.25 ;  /* 0x3e8000004f4f1820 */ /* 0x000fe20000400000 */
[----:B------:R-:W-:Y:S01]  /*b660*/  FSETP.GEU.AND P5, PT, R226, 1.175494350822287508e-38, PT ;  /* 0x00800000e200780b */ /* 0x000fe20003fae000 */
[----:B------:R-:W-:Y:S01]  /*b670*/  @P1 FMUL R78, R78, 0.25 ;  /* 0x3e8000004e4e1820 */ /* 0x000fe20000400000 */
[----:B------:R-:W-:Y:S01]  /*b680*/  LOP3.LUT R45, R45, 0xff800000, RZ, 0xc0, !PT ;  /* 0xff8000002d2d7812 */ /* 0x000fe200078ec0ff */
[----:B------:R-:W-:Y:S01]  /*b690*/  @P1 FMUL R95, R95, 0.25 ;  /* 0x3e8000005f5f1820 */ /* 0x000fe20000400000 */
[----:B------:R-:W-:Y:S01]  /*b6a0*/  MOV R17, R63 ;  /* 0x0000003f00117202 */ /* 0x000fe20000000f00 */
[----:B------:R-:W-:Y:S01]  /*b6b0*/  @P1 FMUL R94, R94, 0.25 ;  /* 0x3e8000005e5e1820 */ /* 0x000fe20000400000 */
[----:B------:R-:W-:Y:S01]  /*b6c0*/  MOV R13, R75 ;  /* 0x0000004b000d7202 */ /* 0x000fe20000000f00 */
[----:B------:R-:W-:Y:S01]  /*b6d0*/  @P1 FMUL R74, R74, 0.25 ;  /* 0x3e8000004a4a1820 */ /* 0x000fe20000400000 */
[----:B------:R-:W-:Y:S01]  /*b6e0*/  FSEL R48, R48, R226, !P5 ;  /* 0x000000e230307208 */ /* 0x000fe20006800000 */
[----:B------:R-:W-:Y:S01]  /*b6f0*/  @P1 FMUL R226, R226, 0.25 ;  /* 0x3e800000e2e21820 */ /* 0x000fe20000400000 */
[----:B------:R-:W-:Y:S01]  /*b700*/  FSEL R112, RZ, -23, P2 ;  /* 0xc1b80000ff707808 */ /* 0x000fe20001000000 */
[----:B------:R-:W-:Y:S01]  /*b710*/  @P1 FMUL R13, R13, 0.25 ;  /* 0x3e8000000d0d1820 */ /* 0x000fe20000400000 */
[----:B------:R-:W-:Y:S01]  /*b720*/  @P1 FMUL R71, R71, 0.25 ;  /* 0x3e80000047471820 */ /* 0x000fe20000400000 */
[----:B------:R-:W-:Y:S01]  /*b730*/  @P1 FMUL R70, R70, 0.25 ;  /* 0x3e80000046461820 */ /* 0x000fe20000400000 */
[C---:B-1----:R-:W-:Y:S01]  /*b740*/  IMAD.SHL.U32 R0, R7.reuse, 0x800, RZ ;  /* 0x0000080007007824 */ /* 0x042fe200078e00ff */
[----:B------:R-:W-:Y:S01]  /*b750*/  LOP3.LUT R9, R7, 0x3f, RZ, 0xc0, !PT ;  /* 0x0000003f07097812 */ /* 0x000fe200078ec0ff */
[----:B------:R-:W-:Y:S01]  /*b760*/  @P1 FMUL R91, R91, 0.25 ;  /* 0x3e8000005b5b1820 */ /* 0x000fe20000400000 */
[----:B------:R-:W-:Y:S01]  /*b770*/  SHF.R.U32.HI R29, RZ, 0x5, R7 ;  /* 0x00000005ff1d7819 */ /* 0x000fe20000011607 */
[----:B------:R-:W-:Y:S01]  /*b780*/  @P1 FMUL R90, R90, 0.25 ;  /* 0x3e8000005a5a1820 */ /* 0x000fe20000400000 */
[----:B------:R-:W-:Y:S01]  /*b790*/  LOP3.LUT R6, R0, 0x3000, RZ, 0xc0, !PT ;  /* 0x0000300000067812 */ /* 0x000fe200078ec0ff */
[----:B------:R-:W-:Y:S01]  /*b7a0*/  @P1 FMUL R67, R67, 0.25 ;  /* 0x3e80000043431820 */ /* 0x000fe20000400000 */
[----:B------:R-:W-:Y:S01]  /*b7b0*/  SGXT.U32 R29, R29, 0x2 ;  /* 0x000000021d1d781a */ /* 0x000fe20000000000 */
[----:B------:R-:W-:Y:S01]  /*b7c0*/  @P1 FMUL R66, R66, 0.25 ;  /* 0x3e80000042421820 */ /* 0x000fe20000400000 */
[----:B------:R-:W-:Y:S01]  /*b7d0*/  LEA R9, R9, R6, 0x4 ;  /* 0x0000000609097211 */ /* 0x000fe200078e20ff */
[----:B------:R-:W-:Y:S01]  /*b7e0*/  @P1 FMUL R17, R17, 0.25 ;  /* 0x3e80000011111820 */ /* 0x000fe20000400000 */
[----:B------:R-:W0:Y:S01]  /*b7f0*/  LDC R6, c[0x0][0x278] ;  /* 0x00009e00ff067b82 */ /* 0x000e220000000800 */
[----:B------:R-:W-:Y:S01]  /*b800*/  LOP3.LUT R8, R7, 0x7f, RZ, 0xc0, !PT ;  /* 0x0000007f07087812 */ /* 0x000fe200078ec0ff */
[----:B------:R-:W-:Y:S01]  /*b810*/  @!P3 FMUL R226, R226, 16777216 ;  /* 0x4b800000e2e2b820 */ /* 0x000fe20000400000 */
[----:B------:R-:W-:Y:S01]  /*b820*/  @P1 FMUL R19, R19, 0.25 ;  /* 0x3e80000013131820 */ /* 0x000fe20000400000 */
[----:B------:R-:W-:Y:S01]  /*b830*/  @P1 FMUL R125, R125, 0.25 ;  /* 0x3e8000007d7d1820 */ /* 0x000fe20000400000 */
[----:B------:R-:W-:Y:S01]  /*b840*/  ISETP.GE.U32.AND P0, PT, R8, 0x20, PT ;  /* 0x000000200800780c */ /* 0x000fe20003f06070 */
[----:B------:R-:W-:Y:S01]  /*b850*/  @P1 FMUL R58, R58, 0.25 ;  /* 0x3e8000003a3a1820 */ /* 0x000fe20000400000 */
[----:B------:R-:W-:Y:S01]  /*b860*/  IADD3 R8, R28, -0x3f3504f3, RZ ;  /* 0xc0cafb0d1c087810 */ /* 0x000fe20007ffe0ff */
[----:B------:R-:W-:Y:S01]  /*b870*/  @!P3 FMUL R79, R79, 16777216 ;  /* 0x4b8000004f4fb820 */ /* 0x000fe20000400000 */
[----:B------:R-:W-:Y:S01]  /*b880*/  FSETP.GT.AND P2, PT, |R228|, 8.50705917302346158658e+37, PT ;  /* 0x7e800000e400780b */ /* 0x000fe20003f44200 */
[----:B------:R-:W-:Y:S01]  /*b890*/  @!P3 FMUL R78, R78, 16777216 ;  /* 0x4b8000004e4eb820 */ /* 0x000fe20000400000 */
[----:B------:R-:W-:Y:S01]  /*b8a0*/  LOP3.LUT R25, R8, 0xff800000, RZ, 0xc0, !PT ;  /* 0xff80000008197812 */ /* 0x000fe200078ec0ff */
[----:B------:R-:W-:Y:S01]  /*b8b0*/  @!P3 FMUL R95, R95, 16777216 ;  /* 0x4b8000005f5fb820 */ /* 0x000fe20000400000 */
[----:B------:R-:W-:Y:S01]  /*b8c0*/  I2FP.F32.S32 R8, R45 ;  /* 0x0000002d00087245 */ /* 0x000fe20000201400 */
[----:B------:R-:W-:Y:S01]  /*b8d0*/  @!P3 FMUL R94, R94, 16777216 ;  /* 0x4b8000005e5eb820 */ /* 0x000fe20000400000 */
[----:B------:R-:W-:Y:S01]  /*b8e0*/  @!P3 FMUL R13, R13, 16777216 ;  /* 0x4b8000000d0db820 */ /* 0x000fe20000400000 */
[----:B------:R-:W-:Y:S01]  /*b8f0*/  @!P3 FMUL R74, R74, 16777216 ;  /* 0x4b8000004a4ab820 */ /* 0x000fe20000400000 */
[----:B------:R-:W-:Y:S01]  /*b900*/  @!P3 FMUL R71, R71, 16777216 ;  /* 0x4b8000004747b820 */ /* 0x000fe20000400000 */
[----:B------:R-:W-:Y:S01]  /*b910*/  FFMA.FTZ R113, R8, 1.1920928955078125e-07, R113 ;  /* 0x3400000008717823 */ /* 0x000fe20000010071 */
[----:B------:R-:W-:Y:S01]  /*b920*/  @!P3 FMUL R70, R70, 16777216 ;  /* 0x4b8000004646b820 */ /* 0x000fe20000400000 */
[----:B------:R-:W1:Y:S01]  /*b930*/  MUFU.RCP R8, R226 ;  /* 0x000000e200087308 */ /* 0x000e620000001000 */
[----:B------:R-:W-:Y:S01]  /*b940*/  @!P3 FMUL R91, R91, 16777216 ;  /* 0x4b8000005b5bb820 */ /* 0x000fe20000400000 */
[----:B------:R-:W-:Y:S01]  /*b950*/  @!P3 FMUL R90, R90, 16777216 ;  /* 0x4b8000005a5ab820 */ /* 0x000fe20000400000 */
[----:B------:R-:W-:Y:S01]  /*b960*/  @!P3 FMUL R67, R67, 16777216 ;  /* 0x4b8000004343b820 */ /* 0x000fe20000400000 */
[----:B0-----:R-:W-:-:S02]  /*b970*/  IMAD R29, R29, R6, RZ ;  /* 0x000000061d1d7224 */ /* 0x001fc400078e02ff */
[----:B------:R-:W-:Y:S01]  /*b980*/  @!P3 FMUL R66, R66, 16777216 ;  /* 0x4b8000004242b820 */ /* 0x000fe20000400000 */
[----:B------:R-:W-:Y:S01]  /*b990*/  @!P3 FMUL R17, R17, 16777216 ;  /* 0x4b8000001111b820 */ /* 0x000fe20000400000 */
[----:B------:R-:W-:Y:S01]  /*b9a0*/  @!P3 FMUL R19, R19, 16777216 ;  /* 0x4b8000001313b820 */ /* 0x000fe20000400000 */
[----:B------:R-:W-:Y:S02]  /*b9b0*/  IMAD R31, R6, 0x4, R29 ;  /* 0x00000004061f7824 */ /* 0x000fe400078e021d */
[----:B------:R-:W-:Y:S01]  /*b9c0*/  @!P3 FMUL R125, R125, 16777216 ;  /* 0x4b8000007d7db820 */ /* 0x000fe20000400000 */
[----:B------:R-:W-:Y:S01]  /*b9d0*/  @!P3 FMUL R58, R58, 16777216 ;  /* 0x4b8000003a3ab820 */ /* 0x000fe20000400000 */
[----:B------:R-:W-:Y:S01]  /*b9e0*/  FSETP.GEU.AND P3, PT, |R228|, 1.175494350822287508e-38, PT ;  /* 0x00800000e400780b */ /* 0x000fe20003f6e200 */
[----:B------:R-:W-:Y:S01]  /*b9f0*/  IMAD.MOV.U32 R151, RZ, RZ, R99 ;  /* 0x000000ffff977224 */ /* 0x000fe200078e0063 */
[----:B------:R-:W-:Y:S01]  /*ba00*/  LEA R33, R6, R31, 0x2 ;  /* 0x0000001f06217211 */ /* 0x000fe200078e10ff */
[----:B------:R-:W-:Y:S01]  /*ba10*/  IMAD.MOV.U32 R99, RZ, RZ, R56 ;  /* 0x000000ffff637224 */ /* 0x000fe200078e0038 */
[----:B------:R-:W-:Y:S01]  /*ba20*/  FSETP.GEU.AND P4, PT, R228, 1.175494350822287508e-38, PT ;  /* 0x00800000e400780b */ /* 0x000fe20003f8e000 */
[----:B------:R-:W-:Y:S01]  /*ba30*/  IMAD.MOV.U32 R23, RZ, RZ, R60 ;  /* 0x000000ffff177224 */ /* 0x000fe200078e003c */
[----:B------:R-:W-:Y:S01]  /*ba40*/  MOV R145, R109 ;  /* 0x0000006d00917202 */ /* 0x000fe20000000f00 */
[C---:B------:R-:W-:Y:S01]  /*ba50*/  IMAD R35, R6.reuse, 0x4, R33 ;  /* 0x0000000406237824 */ /* 0x040fe200078e0221 */
[----:B------:R-:W-:Y:S01]  /*ba60*/  MOV R127, R57 ;  /* 0x00000039007f7202 */ /* 0x000fe20000000f00 */
[----:B------:R-:W-:Y:S01]  /*ba70*/  IMAD.MOV.U32 R103, RZ, RZ, R65 ;  /* 0x000000ffff677224 */ /* 0x000fe200078e0041 */
[----:B------:R-:W-:Y:S01]  /*ba80*/  MOV R21, R61 ;  /* 0x0000003d00157202 */ /* 0x000fe20000000f00 */
[----:B------:R-:W-:Y:S01]  /*ba90*/  IMAD.MOV.U32 R15, RZ, RZ, R73 ;  /* 0x000000ffff0f7224 */ /* 0x000fe200078e0049 */
[----:B------:R-:W-:Y:S01]  /*baa0*/  LEA R37, R6, R35, 0x2 ;  /* 0x0000002306257211 */ /* 0x000fe200078e10ff */
[----:B------:R-:W-:Y:S01]  /*bab0*/  @P2 FMUL R77, R77, 0.25 ;  /* 0x3e8000004d4d2820 */ /* 0x000fe20000400000 */
[----:B------:R-:W-:Y:S01]  /*bac0*/  MOV R109, R64 ;  /* 0x00000040006d7202 */ /* 0x000fe20000000f00 */
[----:B------:R-:W-:Y:S01]  /*bad0*/  @P2 FMUL R76, R76, 0.25 ;  /* 0x3e8000004c4c2820 */ /* 0x000fe20000400000 */
[----:B------:R-:W-:Y:S01]  /*bae0*/  LEA R39, R6, R37, 0x2 ;  /* 0x0000002506277211 */ /* 0x000fe200078e10ff */
[----:B------:R-:W-:Y:S01]  /*baf0*/  @P2 FMUL R93, R93, 0.25 ;  /* 0x3e8000005d5d2820 */ /* 0x000fe20000400000 */
[----:B------:R-:W-:Y:S01]  /*bb00*/  FSEL R32, R32, R228, !P4 ;  /* 0x000000e420207208 */ /* 0x000fe20006000000 */
[----:B------:R-:W-:Y:S01]  /*bb10*/  @P2 FMUL R228, R228, 0.25 ;  /* 0x3e800000e4e42820 */ /* 0x000fe20000400000 */
[----:B------:R-:W-:Y:S01]  /*bb20*/  MOV R131, R51 ;  /* 0x0000003300837202 */ /* 0x000fe20000000f00 */
[----:B------:R-:W-:-:S02]  /*bb30*/  IMAD R51, R6, 0x4, R39 ;  /* 0x0000000406337824 */ /* 0x000fc400078e0227 */
[----:B------:R-:W-:Y:S01]  /*bb40*/  @P2 FMUL R92, R92, 0.25 ;  /* 0x3e8000005c5c2820 */ /* 0x000fe20000400000 */
        /* <DEDUP_REMOVED lines=9> */
[----:B------:R-:W-:Y:S01]  /*bbe0*/  @!P3 FMUL R228, R228, 16777216 ;  /* 0x4b800000e4e4b820 */ /* 0x000fe20000400000 */
[----:B------:R-:W-:Y:S01]  /*bbf0*/  @P2 FMUL R23, R23, 0.25 ;  /* 0x3e80000017172820 */ /* 0x000fe20000400000 */
[----:B------:R-:W-:Y:S01]  /*bc00*/  @P2 FMUL R127, R127, 0.25 ;  /* 0x3e8000007f7f2820 */ /* 0x000fe20000400000 */
[----:B------:R-:W-:Y:S01]  /*bc10*/  @P2 FMUL R99, R99, 0.25 ;  /* 0x3e80000063632820 */ /* 0x000fe20000400000 */
[----:B------:R-:W-:Y:S01]  /*bc20*/  IMAD.MOV.U32 R135, RZ, RZ, R85 ;  /* 0x000000ffff877224 */ /* 0x000fe200078e0055 */
[----:B------:R-:W-:Y:S01]  /*bc30*/  FSETP.GT.AND P1, PT, |R230|, 8.50705917302346158658e+37, PT ;  /* 0x7e800000e600780b */ /* 0x000fe20003f24200 */
[----:B------:R-:W-:Y:S01]  /*bc40*/  IMAD.MOV.U32 R143, RZ, RZ, R111 ;  /* 0x000000ffff8f7224 */ /* 0x000fe200078e006f */
[----:B------:R-:W-:Y:S01]  /*bc50*/  MOV R153, R97 ;  /* 0x0000006100997202 */ /* 0x000fe20000000f00 */
[C---:B-1----:R-:W-:Y:S01]  /*bc60*/  FMUL R36, R8.reuse, R79 ;  /* 0x0000004f08247220 */ /* 0x042fe20000400000 */
[----:B------:R-:W-:Y:S01]  /*bc70*/  MOV R149, R81 ;  /* 0x0000005100957202 */ /* 0x000fe20000000f00 */
[C---:B------:R-:W-:Y:S01]  /*bc80*/  FMUL R38, R8.reuse, R78 ;  /* 0x0000004e08267220 */ /* 0x040fe20000400000 */
[----:B------:R-:W-:Y:S01]  /*bc90*/  MOV R85, R54 ;  /* 0x0000003600557202 */ /* 0x000fe20000000f00 */
[C---:B------:R-:W-:Y:S01]  /*bca0*/  FMUL R47, R8.reuse, R95 ;  /* 0x0000005f082f7220 */ /* 0x040fe20000400000 */
[----:B------:R-:W-:Y:S01]  /*bcb0*/  MOV R97, R87 ;  /* 0x0000005700617202 */ /* 0x000fe20000000f00 */
        /* <DEDUP_REMOVED lines=13> */
[----:B------:R-:W-:Y:S01]  /*bd90*/  IMAD.MOV.U32 R87, RZ, RZ, R53 ;  /* 0x000000ffff577224 */ /* 0x000fe200078e0035 */
[----:B------:R-:W0:Y:S01]  /*bda0*/  MUFU.RCP R8, R228 ;  /* 0x000000e400087308 */ /* 0x000e220000001000 */
[----:B------:R-:W-:Y:S01]  /*bdb0*/  @!P3 FMUL R77, R77, 16777216 ;  /* 0x4b8000004d4db820 */ /* 0x000fe20000400000 */
        /* <DEDUP_REMOVED lines=15> */
[----:B------:R-:W-:Y:S01]  /*beb0*/  LEA R53, R6, R51, 0x2 ;  /* 0x0000003306357211 */ /* 0x000fe200078e10ff */
[----:B------:R-:W-:Y:S01]  /*bec0*/  IMAD.MOV.U32 R139, RZ, RZ, R49 ;  /* 0x000000ffff8b7224 */ /* 0x000fe200078e0031 */
[----:B------:R-:W-:Y:S01]  /*bed0*/  FSETP.GEU.AND P3, PT, |R230|, 1.175494350822287508e-38, PT ;  /* 0x00800000e600780b */ /* 0x000fe20003f6e200 */
[----:B------:R-:W-:-:S02]  /*bee0*/  IMAD.MOV.U32 R49, RZ, RZ, R55 ;  /* 0x000000ffff317224 */ /* 0x000fc400078e0037 */
[----:B------:R-:W-:Y:S01]  /*bef0*/  @P1 FMUL R230, R230, 0.25 ;  /* 0x3e800000e6e61820 */ /* 0x000fe20000400000 */
[C---:B------:R-:W-:Y:S01]  /*bf00*/  IMAD R55, R6.reuse, 0x4, R53 ;  /* 0x0000000406377824 */ /* 0x040fe200078e0235 */
[----:B------:R-:W-:Y:S01]  /*bf10*/  MOV R137, R105 ;  /* 0x0000006900897202 */ /* 0x000fe20000000f00 */
[----:B------:R-:W-:Y:S01]  /*bf20*/  IMAD.MOV.U32 R147, RZ, RZ, R83 ;  /* 0x000000ffff937224 */ /* 0x000fe200078e0053 */
[----:B------:R-:W-:Y:S01]  /*bf30*/  MOV R133, R52 ;  /* 0x0000003400857202 */ /* 0x000fe20000000f00 */
[----:B------:R-:W-:Y:S01]  /*bf40*/  IMAD.MOV.U32 R129, RZ, RZ, R107 ;  /* 0x000000ffff817224 */ /* 0x000fe200078e006b */
[----:B------:R-:W-:Y:S01]  /*bf50*/  LEA R57, R6, R55, 0x2 ;  /* 0x0000003706397211 */ /* 0x000fe200078e10ff */
[C---:B0-----:R-:W-:Y:S01]  /*bf60*/  FMUL R40, R8.reuse, R77 ;  /* 0x0000004d08287220 */ /* 0x041fe20000400000 */
[C---:B------:R-:W-:Y:S01]  /*bf70*/  FMUL R27, R8.reuse, R76 ;  /* 0x0000004c081b7220 */ /* 0x040fe20000400000 */
[C---:B------:R-:W-:Y:S01]  /*bf80*/  FMUL R83, R8.reuse, R93 ;  /* 0x0000005d08537220 */ /* 0x040fe20000400000 */
[----:B------:R-:W-:Y:S01]  /*bf90*/  FMUL R42, R8, R92 ;  /* 0x0000005c082a7220 */ /* 0x000fe20000400000 */
[----:B------:R-:W-:Y:S01]  /*bfa0*/  @!P3 FMUL R230, R230, 16777216 ;  /* 0x4b800000e6e6b820 */ /* 0x000fe20000400000 */
[----:B------:R-:W-:-:S02]  /*bfb0*/  IMAD R59, R6, 0x4, R57 ;  /* 0x00000004063b7824 */ /* 0x000fc400078e0239 */
        /* <DEDUP_REMOVED lines=12> */
[----:B------:R-:W-:Y:S01]  /*c080*/  FSETP.GT.AND P2, PT, |R232|, 8.50705917302346158658e+37, PT ;  /* 0x7e800000e800780b */ /* 0x000fe20003f44200 */
[----:B------:R-:W0:Y:S01]  /*c090*/  MUFU.RCP R8, R230 ;  /* 0x000000e600087308 */ /* 0x000e220000001000 */
        /* <DEDUP_REMOVED lines=16> */
[----:B------:R-:W-:Y:S01]  /*c1a0*/  LEA R61, R6, R59, 0x2 ;  /* 0x0000003b063d7211 */ /* 0x000fe200078e10ff */
[----:B------:R-:W-:Y:S01]  /*c1b0*/  @!P3 FMUL R97, R97, 16777216 ;  /* 0x4b8000006161b820 */ /* 0x000fe20000400000 */
[C---:B------:R-:W-:Y:S01]  /*c1c0*/  FSETP.GEU.AND P1, PT, |R232|.reuse, 1.175494350822287508e-38, PT ;  /* 0x00800000e800780b */ /* 0x040fe20003f2e200 */
[----:B------:R-:W-:Y:S01]  /*c1d0*/  @P2 FMUL R232, R232, 0.25 ;  /* 0x3e800000e8e82820 */ /* 0x000fe20000400000 */
[----:B------:R-:W-:Y:S01]  /*c1e0*/  @!P3 FMUL R85, R85, 16777216 ;  /* 0x4b8000005555b820 */ /* 0x000fe20000400000 */
[----:B------:R-:W-:-:S02]  /*c1f0*/  IMAD R63, R6, 0x4, R61 ;  /* 0x00000004063f7824 */ /* 0x000fc400078e023d */
[----:B------:R-:W-:Y:S01]  /*c200*/  @!P3 FMUL R129, R129, 16777216 ;  /* 0x4b8000008181b820 */ /* 0x000fe20000400000 */
[----:B------:R-:W-:Y:S01]  /*c210*/  @!P3 FMUL R131, R131, 16777216 ;  /* 0x4b8000008383b820 */ /* 0x000fe20000400000 */
[----:B------:R-:W-:Y:S01]  /*c220*/  @!P3 FMUL R50, R50, 16777216 ;  /* 0x4b8000003232b820 */ /* 0x000fe20000400000 */
[----:B------:R-:W-:Y:S01]  /*c230*/  @!P3 FMUL R49, R49, 16777216 ;  /* 0x4b8000003131b820 */ /* 0x000fe20000400000 */
[----:B------:R-:W-:Y:S01]  /*c240*/  LEA R65, R6, R63, 0x2 ;  /* 0x0000003f06417211 */ /* 0x000fe200078e10ff */
        /* <DEDUP_REMOVED lines=11> */
[----:B0-----:R-:W-:Y:S01]  /*c300*/  FMUL R66, R8, R97 ;  /* 0x0000006108427220 */ /* 0x001fe20000400000 */
        /* <DEDUP_REMOVED lines=16> */
[----:B------:R-:W-:Y:S01]  /*c410*/  LEA R73, R6, R75, 0x2 ;  /* 0x0000004b06497211 */ /* 0x000fe200078e10ff */
[----:B------:R-:W0:Y:S01]  /*c420*/  MUFU.RCP R8, R232 ;  /* 0x000000e800087308 */ /* 0x000e220000001000 */
[----:B------:R-:W-:Y:S01]  /*c430*/  LOP3.LUT R0, R7, 0x40, RZ, 0xc0, !PT ;  /* 0x0000004007007812 */ /* 0x000fe200078ec0ff */
[----:B------:R-:W-:Y:S01]  /*c440*/  VIADD R41, R48, 0xc0cafb0d ;  /* 0xc0cafb0d30297836 */ /* 0x000fe20000000000 */
[----:B------:R-:W-:Y:S01]  /*c450*/  IADD3 R43, R32, -0x3f3504f3, RZ ;  /* 0xc0cafb0d202b7810 */ /* 0x000fe20007ffe0ff */
[----:B------:R-:W-:-:S02]  /*c460*/  IMAD R69, R6, 0x4, R73 ;  /* 0x0000000406457824 */ /* 0x000fc400078e0249 */
[----:B------:R-:W-:Y:S01]  /*c470*/  @P2 FMUL R96, R96, 0.25 ;  /* 0x3e80000060602820 */ /* 0x000fe20000400000 */
[----:B------:R-:W-:Y:S01]  /*c480*/  @P2 FMUL R100, R100, 0.25 ;  /* 0x3e80000064642820 */ /* 0x000fe20000400000 */
[----:B------:R-:W-:Y:S01]  /*c490*/  SHF.R.U32.HI R0, RZ, 0x1, R0 ;  /* 0x00000001ff007819 */ /* 0x000fe20000011600 */
[----:B------:R-:W-:Y:S01]  /*c4a0*/  @P2 FMUL R87, R87, 0.25 ;  /* 0x3e80000057572820 */ /* 0x000fe20000400000 */
[----:B------:R-:W-:Y:S01]  /*c4b0*/  LOP3.LUT R43, R43, 0xff800000, RZ, 0xc0, !PT ;  /* 0xff8000002b2b7812 */ /* 0x000fe200078ec0ff */
[----:B------:R-:W-:Y:S01]  /*c4c0*/  @P2 FMUL R133, R133, 0.25 ;  /* 0x3e80000085852820 */ /* 0x000fe20000400000 */
[----:B------:R-:W-:Y:S01]  /*c4d0*/  LOP3.LUT R41, R41, 0xff800000, RZ, 0xc0, !PT ;  /* 0xff80000029297812 */ /* 0x000fe200078ec0ff */
[----:B------:R-:W-:Y:S01]  /*c4e0*/  @P2 FMUL R135, R135, 0.25 ;  /* 0x3e80000087872820 */ /* 0x000fe20000400000 */
[----:B------:R-:W-:Y:S01]  /*c4f0*/  LEA R67, R6, R69, 0x2 ;  /* 0x0000004506437211 */ /* 0x000fe200078e10ff */
        /* <DEDUP_REMOVED lines=12> */
[----:B------:R-:W-:Y:S01]  /*c5c0*/  @!P1 FMUL R100, R100, 16777216 ;  /* 0x4b80000064649820 */ /* 0x000fe20000400000 */
[----:B------:R-:W-:Y:S01]  /*c5d0*/  LOP3.LUT R0, R9, R0, RZ, 0x3c, !PT ;  /* 0x0000000009007212 */ /* 0x000fe200078e3cff */
[----:B------:R-:W-:Y:S01]  /*c5e0*/  @!P1 FMUL R87, R87, 16777216 ;  /* 0x4b80000057579820 */ /* 0x000fe20000400000 */
[----:B------:R-:W-:Y:S01]  /*c5f0*/  FSEL R114, RZ, -23, P4 ;  /* 0xc1b80000ff727808 */ /* 0x000fe20002000000 */
[----:B------:R-:W-:Y:S01]  /*c600*/  @!P1 FMUL R133, R133, 16777216 ;  /* 0x4b80000085859820 */ /* 0x000fe20000400000 */
[----:B------:R-:W-:Y:S01]  /*c610*/  I2FP.F32.S32 R9, R25 ;  /* 0x0000001900097245 */ /* 0x000fe20000201400 */
[----:B------:R-:W-:Y:S01]  /*c620*/  @!P1 FMUL R135, R135, 16777216 ;  /* 0x4b80000087879820 */ /* 0x000fe20000400000 */
[----:B------:R-:W-:Y:S01]  /*c630*/  FSEL R115, RZ, -23, P5 ;  /* 0xc1b80000ff737808 */ /* 0x000fe20002800000 */
[----:B------:R-:W-:Y:S01]  /*c640*/  @!P1 FMUL R84, R84, 16777216 ;  /* 0x4b80000054549820 */ /* 0x000fe20000400000 */
[----:B------:R-:W-:Y:S01]  /*c650*/  I2FP.F32.S32 R11, R43 ;  /* 0x0000002b000b7245 */ /* 0x000fe20000201400 */
[----:B------:R-:W-:Y:S01]  /*c660*/  @!P1 FMUL R137, R137, 16777216 ;  /* 0x4b80000089899820 */ /* 0x000fe20000400000 */
[----:B------:R-:W-:Y:S01]  /*c670*/  I2FP.F32.S32 R10, R41 ;  /* 0x00000029000a7245 */ /* 0x000fe20000201400 */
        /* <DEDUP_REMOVED lines=9> */
[C---:B0-----:R-:W-:Y:S01]  /*c710*/  FMUL R77, R8.reuse, R96 ;  /* 0x00000060084d7220 */ /* 0x041fe20000400000 */
[----:B------:R-:W-:Y:S01]  /*c720*/  FMUL R100, R8, R100 ;  /* 0x0000006408647220 */ /* 0x000fe20000400000 */
[----:B------:R-:W-:-:S02]  /*c730*/  IMAD R71, R6, 0x4, R67 ;  /* 0x0000000406477824 */ /* 0x000fc400078e0243 */
[----:B------:R-:W-:Y:S01]  /*c740*/  FFMA.FTZ R112, R9, 1.1920928955078125e-07, R112 ;  /* 0x3400000009707823 */ /* 0x000fe20000010070 */
[----:B------:R-:W-:Y:S01]  /*c750*/  FFMA.FTZ R114, R11, 1.1920928955078125e-07, R114 ;  /* 0x340000000b727823 */ /* 0x000fe20000010072 */
[----:B------:R-:W-:Y:S01]  /*c760*/  FFMA.FTZ R115, R10, 1.1920928955078125e-07, R115 ;  /* 0x340000000a737823 */ /* 0x000fe20000010073 */
        /* <DEDUP_REMOVED lines=14> */
[----:B------:R-:W-:Y:S01]  /*c850*/  F2FP.BF16.F32.PACK_AB R8, R77, R100 ;  /* 0x000000644d08723e */ /* 0x000fe200000010ff */
[----:B------:R-:W0:Y:S01]  /*c860*/  S2UR UR5, SR_CgaCtaId ;  /* 0x00000000000579c3 */ /* 0x000e220000008800 */
[----:B------:R-:W-:Y:S01]  /*c870*/  LEA R77, R6, R71, 0x2 ;  /* 0x00000047064d7211 */ /* 0x000fe200078e10ff */
[----:B------:R-:W-:Y:S01]  /*c880*/  UMOV UR4, 0x400 ;  /* 0x0000040000047882 */ /* 0x000fe20000000000 */
[----:B------:R-:W-:Y:S01]  /*c890*/  F2FP.BF16.F32.PACK_AB R20, R20, R85 ;  /* 0x000000551414723e */ /* 0x000fe200000010ff */
[----:B------:R-:W-:Y:S01]  /*c8a0*/  IMAD.IADD R41, R48, 0x1, -R41 ;  /* 0x0000000130297824 */ /* 0x000fe200078e0a29 */
[----:B------:R-:W-:Y:S01]  /*c8b0*/  F2FP.BF16.F32.PACK_AB R17, R17, R74 ;  /* 0x0000004a1111723e */ /* 0x000fe200000010ff */
[C---:B------:R-:W-:Y:S01]  /*c8c0*/  IMAD R85, R6.reuse, 0x4, R77 ;  /* 0x0000000406557824 */ /* 0x040fe200078e024d */
[----:B------:R-:W-:Y:S01]  /*c8d0*/  SHF.L.U32 R74, R7, 0x5, RZ ;  /* 0x00000005074a7819 */ /* 0x000fe200000006ff */
[----:B------:R-:W-:Y:S01]  /*c8e0*/  FADD R41, R41, -1 ;  /* 0xbf80000029297421 */ /* 0x000fe20000000000 */
[----:B------:R-:W-:Y:S01]  /*c8f0*/  F2FP.BF16.F32.PACK_AB R21, R21, R50 ;  /* 0x000000321515723e */ /* 0x000fe200000010ff */
[----:B------:R-:W-:Y:S01]  /*c900*/  IMAD R87, R6, 0x4, R85 ;  /* 0x0000000406577824 */ /* 0x000fe200078e0255 */
[----:B------:R-:W-:Y:S01]  /*c910*/  F2FP.BF16.F32.PACK_AB R10, R10, R79 ;  /* 0x0000004f0a0a723e */ /* 0x000fe200000010ff */
[----:B------:R-:W1:Y:S01]  /*c920*/  S2R R179, SR_CTAID.X ;  /* 0x0000000000b37919 */ /* 0x000e620000002500 */
[----:B------:R-:W-:Y:S01]  /*c930*/  LOP3.LUT R50, R7, 0x18, RZ, 0xc0, !PT ;  /* 0x0000001807327812 */ /* 0x000fe200078ec0ff */
[----:B------:R-:W2:Y:S01]  /*c940*/  LDC.64 R176, c[0x0][0x228] ;  /* 0x00008a00ffb07b82 */ /* 0x000ea20000000a00 */
[----:B------:R-:W-:Y:S01]  /*c950*/  LOP3.LUT R79, R74, 0xc60, RZ, 0xc0, !PT ;  /* 0x00000c604a4f7812 */ /* 0x000fe200078ec0ff */
[----:B------:R-:W3:Y:S01]  /*c960*/  S2R R180, SR_TID.X ;  /* 0x0000000000b47919 */ /* 0x000ee20000002100 */
[----:B------:R-:W-:-:S02]  /*c970*/  LEA R91, R6, R87, 0x2 ;  /* 0x00000057065b7211 */ /* 0x000fc400078e10ff */
[----:B------:R-:W-:Y:S02]  /*c980*/  LEA R74, R50, R79, 0x9 ;  /* 0x0000004f324a7211 */ /* 0x000fe400078e48ff */
[----:B------:R-:W-:Y:S01]  /*c990*/  F2FP.BF16.F32.PACK_AB R9, R9, R76 ;  /* 0x0000004c0909723e */ /* 0x000fe200000010ff */
[C---:B------:R-:W-:Y:S01]  /*c9a0*/  IMAD R79, R6.reuse, 0x4, R91 ;  /* 0x00000004064f7824 */ /* 0x040fe200078e025b */
[----:B------:R-:W-:Y:S01]  /*c9b0*/  LOP3.LUT R76, R7, 0x1c, RZ, 0xc0, !PT ;  /* 0x0000001c074c7812 */ /* 0x000fe200078ec0ff */
[----:B0-----:R-:W-:Y:S01]  /*c9c0*/  ULEA UR6, UR5, UR4, 0x18 ;  /* 0x0000000405067291 */ /* 0x001fe2000f8ec03f */
[----:B------:R-:W-:Y:S02]  /*c9d0*/  F2FP.BF16.F32.PACK_AB R19, R19, R14 ;  /* 0x0000000e1313723e */ /* 0x000fe400000010ff */
[----:B------:R-:W-:Y:S01]  /*c9e0*/  LEA R89, R6, R79, 0x2 ;  /* 0x0000004f06597211 */ /* 0x000fe200078e10ff */
[----:B------:R-:W-:Y:S01]  /*c9f0*/  ULDC.64 UR4, c[0x0][0x270] ;  /* 0x00009c0000047ab9 */ /* 0x000fe20000000a00 */
[----:B------:R-:W-:Y:S01]  /*ca00*/  F2FP.BF16.F32.PACK_AB R14, R70, R97 ;  /* 0x00000061460e723e */ /* 0x000fe200000010ff */
[----:B------:R-:W-:Y:S01]  /*ca10*/  UIMAD UR4, UR7, UR4, URZ ;  /* 0x00000004070472a4 */ /* 0x000fe2000f8e023f */
[----:B------:R-:W-:Y:S01]  /*ca20*/  F2FP.BF16.F32.PACK_AB R18, R18, R49 ;  /* 0x000000311212723e */ /* 0x000fe200000010ff */
[----:B------:R-:W-:Y:S01]  /*ca30*/  IMAD R93, R6, 0x4, R89 ;  /* 0x00000004065d7824 */ /* 0x000fe200078e0259 */
[----:B------:R-:W-:Y:S01]  /*ca40*/  F2FP.BF16.F32.PACK_AB R24, R24, R99 ;  /* 0x000000631818723e */ /* 0x000fe200000010ff */
[----:B------:R-:W-:Y:S01]  /*ca50*/  IMAD.SHL.U32 R49, R76, 0x4, RZ ;  /* 0x000000044c317824 */ /* 0x000fe200078e00ff */
[----:B------:R-:W-:Y:S01]  /*ca60*/  F2FP.BF16.F32.PACK_AB R11, R11, R68 ;  /* 0x000000440b0b723e */ /* 0x000fe200000010ff */
[----:B------:R-:W-:Y:S01]  /*ca70*/  USHF.L.U32 UR8, UR4, 0x1, URZ ;  /* 0x0000000104087899 */ /* 0x000fe2000800063f */
[----:B------:R-:W-:-:S02]  /*ca80*/  LEA R95, R6, R93, 0x2 ;  /* 0x0000005d065f7211 */ /* 0x000fc400078e10ff */
[----:B------:R-:W-:Y:S01]  /*ca90*/  LOP3.LUT R74, R74, R49, RZ, 0x3c, !PT ;  /* 0x000000314a4a7212 */ /* 0x000fe200078e3cff */
[----:B------:R-:W-:Y:S01]  /*caa0*/  BAR.SYNC.DEFER_BLOCKING 0x0 ;  /* 0x0000000000007b1d */ /* 0x000fe20000010000 */
[----:B------:R-:W-:Y:S01]  /*cab0*/  F2FP.BF16.F32.PACK_AB R16, R16, R101 ;  /* 0x000000651010723e */ /* 0x000fe200000010ff */
[----:B------:R-:W-:Y:S01]  /*cac0*/  IMAD R97, R6, 0x4, R95 ;  /* 0x0000000406617824 */ /* 0x000fe200078e025f */
[----:B------:R-:W-:Y:S02]  /*cad0*/  IADD3 R25, R28, -R25, RZ ;  /* 0x800000191c197210 */ /* 0x000fe40007ffe0ff */
[----:B------:R-:W-:Y:S01]  /*cae0*/  F2FP.BF16.F32.PACK_AB R26, R26, R107 ;  /* 0x0000006b1a1a723e */ /* 0x000fe200000010ff */
[C---:B------:R-:W-:Y:S01]  /*caf0*/  IMAD R99, R6.reuse, 0x4, R97 ;  /* 0x0000000406637824 */ /* 0x040fe200078e0261 */
[----:B------:R-:W-:Y:S02]  /*cb00*/  F2FP.BF16.F32.PACK_AB R15, R15, R66 ;  /* 0x000000420f0f723e */ /* 0x000fe400000010ff */
[----:B------:R-:W-:Y:S01]  /*cb10*/  MOV R66, 0x3dc6b27f ;  /* 0x3dc6b27f00427802 */ /* 0x000fe20000000f00 */
[----:B------:R-:W-:Y:S01]  /*cb20*/  IMAD R101, R6, 0x4, R99 ;  /* 0x0000000406657824 */ /* 0x000fe200078e0263 */
[----:B------:R-:W-:-:S02]  /*cb30*/  F2FP.BF16.F32.PACK_AB R22, R22, R13 ;  /* 0x0000000d1616723e */ /* 0x000fc400000010ff */
[----:B------:R-:W-:Y:S02]  /*cb40*/  F2FP.BF16.F32.PACK_AB R23, R23, R12 ;  /* 0x0000000c1717723e */ /* 0x000fe400000010ff */
[----:B------:R-:W-:Y:S02]  /*cb50*/  F2FP.BF16.F32.PACK_AB R12, R78, R131 ;  /* 0x000000834e0c723e */ /* 0x000fe400000010ff */
[----:B------:R-:W-:Y:S02]  /*cb60*/  F2FP.BF16.F32.PACK_AB R13, R72, R129 ;  /* 0x00000081480d723e */ /* 0x000fe400000010ff */
[----:B------:R-:W-:Y:S02]  /*cb70*/  F2FP.BF16.F32.PACK_AB R27, R27, R42 ;  /* 0x0000002a1b1b723e */ /* 0x000fe400000010ff */
[----:B------:R-:W-:Y:S02]  /*cb80*/  IADD3 R45, R30, -R45, RZ ;  /* 0x8000002d1e2d7210 */ /* 0x000fe40007ffe0ff */
[----:B------:R-:W-:Y:S01]  /*cb90*/  IADD3 R43, R32, -R43, RZ ;  /* 0x8000002b202b7210 */ /* 0x000fe20007ffe0ff */
[----:B------:R0:W-:Y:S01]  /*cba0*/  STS.128 [R74+UR6], R8 ;  /* 0x000000084a007988 */ /* 0x0001e20008000c06 */
[----:B------:R-:W-:Y:S01]  /*cbb0*/  ISETP.GE.U32.AND P1, PT, R28, 0x7f800000, PT ;  /* 0x7f8000001c00780c */ /* 0x000fe20003f26070 */
[----:B------:R-:W-:Y:S01]  /*cbc0*/  FADD R45, R45, -1 ;  /* 0xbf8000002d2d7421 */ /* 0x000fe20000000000 */
[----:B------:R-:W-:Y:S01]  /*cbd0*/  ISETP.GE.U32.AND P6, PT, R30, 0x7f800000, PT ;  /* 0x7f8000001e00780c */ /* 0x000fe20003fc6070 */
[----:B------:R-:W-:Y:S01]  /*cbe0*/  STS.128 [R74+UR6+0x200], R16 ;  /* 0x000200104a007988 */ /* 0x000fe20008000c06 */
[----:B------:R-:W-:Y:S01]  /*cbf0*/  FADD R43, R43, -1 ;  /* 0xbf8000002b2b7421 */ /* 0x000fe20000000000 */
[----:B------:R-:W-:-:S02]  /*cc00*/  ISETP.GE.U32.AND P4, PT, R32, 0x7f800000, PT ;  /* 0x7f8000002000780c */ /* 0x000fc40003f86070 */
[----:B------:R4:W-:Y:S01]  /*cc10*/  STS.128 [R74+UR6+0x280], R12 ;  /* 0x0002800c4a007988 */ /* 0x0009e20008000c06 */
[----:B------:R-:W-:Y:S02]  /*cc20*/  ISETP.GE.U32.AND P5, PT, R48, 0x7f800000, PT ;  /* 0x7f8000003000780c */ /* 0x000fe40003fa6070 */
[----:B-1----:R-:W-:Y:S01]  /*cc30*/  SHF.L.U32 R179, R179, 0x5, RZ ;  /* 0x00000005b3b37819 */ /* 0x002fe200000006ff */
[----:B------:R1:W-:Y:S01]  /*cc40*/  STS.128 [R74+UR6+0x80], R20 ;  /* 0x000080144a007988 */ /* 0x0003e20008000c06 */
[----:B------:R-:W-:Y:S02]  /*cc50*/  SHF.L.U32 R7, R7, 0x4, RZ ;  /* 0x0000000407077819 */ /* 0x000fe400000006ff */
[----:B---3--:R-:W-:Y:S02]  /*cc60*/  LOP3.LUT R179, R179, 0x1f, R180, 0xf8, !PT ;  /* 0x0000001fb3b37812 */ /* 0x008fe400078ef8b4 */
[----:B0-----:R-:W-:Y:S02]  /*cc70*/  F2FP.BF16.F32.PACK_AB R9, R58, R103 ;  /* 0x000000673a09723e */ /* 0x001fe400000010ff */
[----:B------:R-:W-:-:S02]  /*cc80*/  LEA R103, R6, R101, 0x2 ;  /* 0x0000006506677211 */ /* 0x000fc400078e10ff */
[----:B------:R-:W-:Y:S02]  /*cc90*/  F2FP.BF16.F32.PACK_AB R10, R52, R105 ;  /* 0x00000069340a723e */ /* 0x000fe400000010ff */
[----:B------:R-:W-:Y:S01]  /*cca0*/  F2FP.BF16.F32.PACK_AB R8, R34, R127 ;  /* 0x0000007f2208723e */ /* 0x000fe200000010ff */
[----:B------:R-:W-:Y:S02]  /*ccb0*/  IMAD R105, R6, 0x4, R103 ;  /* 0x0000000406697824 */ /* 0x000fe400078e0267 */
[----:B------:R-:W-:Y:S01]  /*ccc0*/  FADD R34, R25, -1 ;  /* 0xbf80000019227421 */ /* 0x000fe20000000000 */
[----:B------:R-:W-:Y:S01]  /*ccd0*/  F2FP.BF16.F32.PACK_AB R25, R60, R109 ;  /* 0x0000006d3c19723e */ /* 0x000fe200000010ff */
[CC--:B----4-:R-:W-:Y:S01]  /*cce0*/  FFMA.FTZ R12, R41.reuse, R66.reuse, -0.16845393180847167969 ;  /* 0xbe2c7f30290c7423 */ /* 0x0d0fe20000010042 */
[----:B------:R-:W-:Y:S01]  /*ccf0*/  F2FP.BF16.F32.PACK_AB R16, R64, R111 ;  /* 0x0000006f4010723e */ /* 0x000fe200000010ff */
[----:B------:R-:W-:Y:S01]  /*cd00*/  FFMA.FTZ R11, R34, R66, -0.16845393180847167969 ;  /* 0xbe2c7f30220b7423 */ /* 0x000fe20000010042 */
[----:B------:R-:W-:Y:S01]  /*cd10*/  LEA R107, R6, R105, 0x2 ;  /* 0x00000069066b7211 */ /* 0x000fe200078e10ff */
[----:B------:R-:W-:Y:S01]  /*cd20*/  STS.128 [R74+UR6+0x100], R24 ;  /* 0x000100184a007988 */ /* 0x000fe20008000c06 */
[----:B-1----:R-:W-:Y:S01]  /*cd30*/  F2FP.BF16.F32.PACK_AB R20, R62, R125 ;  /* 0x0000007d3e14723e */ /* 0x002fe200000010ff */
[----:B------:R-:W-:Y:S01]  /*cd40*/  FFMA.FTZ R17, R34, R11, 0.1716887056827545166 ;  /* 0x3e2fcf2a22117423 */ /* 0x000fe2000001000b */
[----:B------:R-:W-:Y:S01]  /*cd50*/  LEA R109, R6, R107, 0x2 ;  /* 0x0000006b066d7211 */ /* 0x000fe200078e10ff */
[C---:B------:R-:W-:Y:S01]  /*cd60*/  FFMA.FTZ R12, R41.reuse, R12, 0.1716887056827545166 ;  /* 0x3e2fcf2a290c7423 */ /* 0x040fe2000001000c */
[----:B------:R-:W-:Y:S01]  /*cd70*/  F2FP.BF16.F32.PACK_AB R11, R40, R83 ;  /* 0x00000053280b723e */ /* 0x000fe200000010ff */
[----:B------:R-:W-:Y:S01]  /*cd80*/  FFMA.FTZ R17, R34, R17, -0.17900948226451873779 ;  /* 0xbe374e4322117423 */ /* 0x000fe20000010011 */
[----:B------:R-:W-:Y:S01]  /*cd90*/  F2FP.BF16.F32.PACK_AB R18, R46, R119 ;  /* 0x000000772e12723e */ /* 0x000fe200000010ff */
[----:B------:R-:W-:Y:S01]  /*cda0*/  IMAD R111, R6, 0x4, R109 ;  /* 0x00000004066f7824 */ /* 0x000fe200078e026d */
[----:B------:R-:W-:Y:S01]  /*cdb0*/  F2FP.BF16.F32.PACK_AB R21, R54, R121 ;  /* 0x000000793615723e */ /* 0x000fe200000010ff */
[----:B------:R0:W-:Y:S01]  /*cdc0*/  STS.128 [R74+UR6+0x300], R8 ;  /* 0x000300084a007988 */ /* 0x0001e20008000c06 */
[----:B------:R-:W-:Y:S01]  /*cdd0*/  FFMA.FTZ R17, R34, R17, 0.20512372255325317383 ;  /* 0x3e520bf422117423 */ /* 0x000fe20000010011 */
[----:B------:R-:W-:Y:S01]  /*cde0*/  F2FP.BF16.F32.PACK_AB R22, R44, R117 ;  /* 0x000000752c16723e */ /* 0x000fe200000010ff */
[C---:B------:R-:W-:Y:S01]  /*cdf0*/  FFMA.FTZ R12, R41.reuse, R12, -0.17900948226451873779 ;  /* 0xbe374e43290c7423 */ /* 0x040fe2000001000c */
[----:B------:R-:W-:Y:S01]  /*ce00*/  LEA R15, R6, R111, 0x2 ;  /* 0x0000006f060f7211 */ /* 0x000fe200078e10ff */
[----:B------:R-:W-:Y:S01]  /*ce10*/  FFMA.FTZ R19, R34, R17, -0.24046532809734344482 ;  /* 0xbe763c8b22137423 */ /* 0x000fe20000010011 */
[----:B------:R-:W-:Y:S01]  /*ce20*/  F2FP.BF16.F32.PACK_AB R17, R56, R123 ;  /* 0x0000007b3811723e */ /* 0x000fe200000010ff */
[----:B------:R-:W-:Y:S01]  /*ce30*/  FFMA.FTZ R12, R41, R12, 0.20512372255325317383 ;  /* 0x3e520bf4290c7423 */ /* 0x000fe2000001000c */
[----:B------:R-:W-:Y:S01]  /*ce40*/  F2FP.BF16.F32.PACK_AB R23, R36, R47 ;  /* 0x0000002f2417723e */ /* 0x000fe200000010ff */
[----:B------:R-:W-:Y:S01]  /*ce50*/  FFMA.FTZ R19, R34, R19, 0.28857114911079406738 ;  /* 0x3e93bf9922137423 */ /* 0x000fe20000010013 */
[----:B------:R-:W-:Y:S01]  /*ce60*/  LOP3.LUT R7, R7, 0x70, RZ, 0xc0, !PT ;  /* 0x0000007007077812 */ /* 0x000fe200078ec0ff */
[----:B------:R-:W-:Y:S01]  /*ce70*/  FFMA.FTZ R12, R41, R12, -0.24046532809734344482 ;  /* 0xbe763c8b290c7423 */ /* 0x000fe2000001000c */
[----:B------:R-:W-:Y:S01]  /*ce80*/  LOP3.LUT R158, R0, 0x40, RZ, 0x3c, !PT ;  /* 0x00000040009e7812 */ /* 0x000fe200078e3cff */
[----:B------:R-:W-:Y:S01]  /*ce90*/  FFMA.FTZ R13, R34, R19, -0.36067417263984680176 ;  /* 0xbeb8aa49220d7423 */ /* 0x000fe20000010013 */
[----:B------:R-:W-:Y:S01]  /*cea0*/  F2FP.BF16.F32.PACK_AB R19, R38, R81 ;  /* 0x000000512613723e */ /* 0x000fe200000010ff */
[----:B------:R-:W-:Y:S01]  /*ceb0*/  STS.128 [R74+UR6+0x380], R20 ;  /* 0x000380144a007988 */ /* 0x000fe20008000c06 */
[----:B0-----:R-:W-:Y:S01]  /*cec0*/  LEA R11, R6, R15, 0x2 ;  /* 0x0000000f060b7211 */ /* 0x001fe200078e10ff */
[-C--:B------:R-:W-:Y:S01]  /*ced0*/  FFMA.FTZ R8, R45, R66.reuse, -0.16845393180847167969 ;  /* 0xbe2c7f302d087423 */ /* 0x080fe20000010042 */
[----:B------:R-:W-:Y:S01]  /*cee0*/  FFMA.FTZ R10, R43, R66, -0.16845393180847167969 ;  /* 0xbe2c7f302b0a7423 */ /* 0x000fe20000010042 */
[----:B------:R0:W-:Y:S01]  /*cef0*/  STS.128 [R74+UR6+0x180], R16 ;  /* 0x000180104a007988 */ /* 0x0001e20008000c06 */
[----:B------:R-:W-:Y:S01]  /*cf00*/  FFMA.FTZ R13, R34, R13, 0.48089820146560668945 ;  /* 0x3ef6384a220d7423 */ /* 0x000fe2000001000d */
[----:B------:R-:W-:-:S02]  /*cf10*/  IMAD R25, R6, 0x4, R11 ;  /* 0x0000000406197824 */ /* 0x000fc400078e020b */
[----:B------:R-:W-:Y:S01]  /*cf20*/  FFMA.FTZ R8, R45, R8, 0.1716887056827545166 ;  /* 0x3e2fcf2a2d087423 */ /* 0x000fe20000010008 */
[----:B------:R-:W-:Y:S01]  /*cf30*/  FFMA.FTZ R10, R43, R10, 0.1716887056827545166 ;  /* 0x3e2fcf2a2b0a7423 */ /* 0x000fe2000001000a */
[----:B------:R-:W-:Y:S01]  /*cf40*/  FFMA.FTZ R12, R41, R12, 0.28857114911079406738 ;  /* 0x3e93bf99290c7423 */ /* 0x000fe2000001000c */
[----:B------:R-:W-:Y:S01]  /*cf50*/  FFMA.FTZ R13, R34, R13, -0.72134751081466674805 ;  /* 0xbf38aa3b220d7423 */ /* 0x000fe2000001000d */
[----:B------:R-:W-:Y:S01]  /*cf60*/  LEA R27, R6, R25, 0x2 ;  /* 0x00000019061b7211 */ /* 0x000fe200078e10ff */
[----:B------:R-:W-:Y:S01]  /*cf70*/  FFMA.FTZ R8, R45, R8, -0.17900948226451873779 ;  /* 0xbe374e432d087423 */ /* 0x000fe20000010008 */
[----:B------:R-:W-:Y:S01]  /*cf80*/  FFMA.FTZ R10, R43, R10, -0.17900948226451873779 ;  /* 0xbe374e432b0a7423 */ /* 0x000fe2000001000a */
[----:B------:R-:W-:Y:S01]  /*cf90*/  FFMA.FTZ R12, R41, R12, -0.36067417263984680176 ;  /* 0xbeb8aa49290c7423 */ /* 0x000fe2000001000c */
[----:B------:R-:W-:Y:S01]  /*cfa0*/  FMUL R13, R34, R13 ;  /* 0x0000000d220d7220 */ /* 0x000fe20000400000 */
[----:B------:R-:W-:Y:S02]  /*cfb0*/  IMAD R125, R6, 0x4, R27 ;  /* 0x00000004067d7824 */ /* 0x000fe400078e021b */
[----:B------:R-:W-:Y:S01]  /*cfc0*/  FFMA.FTZ R8, R45, R8, 0.20512372255325317383 ;  /* 0x3e520bf42d087423 */ /* 0x000fe20000010008 */
[----:B------:R-:W-:Y:S01]  /*cfd0*/  FFMA.FTZ R10, R43, R10, 0.20512372255325317383 ;  /* 0x3e520bf42b0a7423 */ /* 0x000fe2000001000a */
[----:B------:R-:W-:Y:S01]  /*cfe0*/  FFMA.FTZ R12, R41, R12, 0.48089820146560668945 ;  /* 0x3ef6384a290c7423 */ /* 0x000fe2000001000c */
[----:B------:R-:W-:Y:S01]  /*cff0*/  FMUL R13, R34, R13 ;  /* 0x0000000d220d7220 */ /* 0x000fe20000400000 */
[C---:B------:R-:W-:Y:S01]  /*d000*/  LEA R127, R6.reuse, R125, 0x2 ;  /* 0x0000007d067f7211 */ /* 0x040fe200078e10ff */
[----:B------:R-:W-:Y:S01]  /*d010*/  FFMA.FTZ R8, R45, R8, -0.24046532809734344482 ;  /* 0xbe763c8b2d087423 */ /* 0x000fe20000010008 */
[----:B------:R-:W-:Y:S01]  /*d020*/  FFMA.FTZ R10, R43, R10, -0.24046532809734344482 ;  /* 0xbe763c8b2b0a7423 */ /* 0x000fe2000001000a */
[----:B------:R-:W-:Y:S01]  /*d030*/  FFMA.FTZ R12, R41, R12, -0.72134751081466674805 ;  /* 0xbf38aa3b290c7423 */ /* 0x000fe2000001000c */
[----:B0-----:R-:W-:Y:S01]  /*d040*/  LEA R17, R6, R127, 0x2 ;  /* 0x0000007f06117211 */ /* 0x001fe200078e10ff */
[----:B------:R-:W-:Y:S01]  /*d050*/  FFMA.FTZ R8, R45, R8, 0.28857114911079406738 ;  /* 0x3e93bf992d087423 */ /* 0x000fe20000010008 */
[----:B------:R-:W-:Y:S01]  /*d060*/  FFMA.FTZ R10, R43, R10, 0.28857114911079406738 ;  /* 0x3e93bf992b0a7423 */ /* 0x000fe2000001000a */
[----:B------:R-:W-:Y:S01]  /*d070*/  FFMA.FTZ R13, R34, 1.4426950216293334961, R13 ;  /* 0x3fb8aa3b220d7823 */ /* 0x000fe2000001000d */
[C---:B------:R-:W-:Y:S01]  /*d080*/  LEA R19, R6.reuse, R17, 0x2 ;  /* 0x0000001106137211 */ /* 0x040fe200078e10ff */
[----:B------:R-:W-:Y:S01]  /*d090*/  FFMA.FTZ R8, R45, R8, -0.36067417263984680176 ;  /* 0xbeb8aa492d087423 */ /* 0x000fe20000010008 */
[----:B------:R-:W-:Y:S01]  /*d0a0*/  FFMA.FTZ R10, R43, R10, -0.36067417263984680176 ;  /* 0xbeb8aa492b0a7423 */ /* 0x000fe2000001000a */
[----:B------:R-:W-:Y:S01]  /*d0b0*/  @P1 MOV R9, 0x7f800000 ;  /* 0x7f80000000091802 */ /* 0x000fe20000000f00 */
[----:B------:R-:W-:Y:S01]  /*d0c0*/  FMUL R12, R41, R12 ;  /* 0x0000000c290c7220 */ /* 0x000fe20000400000 */
[----:B------:R-:W-:-:S02]  /*d0d0*/  IMAD R21, R6, 0x4, R19 ;  /* 0x0000000406157824 */ /* 0x000fc400078e0213 */
[----:B------:R-:W-:Y:S01]  /*d0e0*/  FFMA.FTZ R8, R45, R8, 0.48089820146560668945 ;  /* 0x3ef6384a2d087423 */ /* 0x000fe20000010008 */
[----:B------:R-:W-:Y:S01]  /*d0f0*/  FFMA.FTZ R10, R43, R10, 0.48089820146560668945 ;  /* 0x3ef6384a2b0a7423 */ /* 0x000fe2000001000a */
[----:B------:R-:W-:Y:S01]  /*d100*/  FADD R112, R112, R13 ;  /* 0x0000000d70707221 */ /* 0x000fe20000000000 */
[----:B------:R-:W-:Y:S01]  /*d110*/  @P1 FFMA.FTZ R112, R28, R9, +INF ;  /* 0x7f8000001c701423 */ /* 0x000fe20000010009 */
[C---:B------:R-:W-:Y:S01]  /*d120*/  LEA R23, R6.reuse, R21, 0x2 ;  /* 0x0000001506177211 */ /* 0x040fe200078e10ff */
[----:B------:R-:W-:Y:S01]  /*d130*/  FFMA.FTZ R8, R45, R8, -0.72134751081466674805 ;  /* 0xbf38aa3b2d087423 */ /* 0x000fe20000010008 */
[----:B------:R-:W-:Y:S01]  /*d140*/  FFMA.FTZ R10, R43, R10, -0.72134751081466674805 ;  /* 0xbf38aa3b2b0a7423 */ /* 0x000fe2000001000a */
[----:B------:R-:W-:Y:S01]  /*d150*/  FMUL R12, R41, R12 ;  /* 0x0000000c290c7220 */ /* 0x000fe20000400000 */
[C---:B------:R-:W-:Y:S01]  /*d160*/  LEA R137, R6.reuse, R23, 0x2 ;  /* 0x0000001706897211 */ /* 0x040fe200078e10ff */
[----:B------:R-:W-:Y:S01]  /*d170*/  FMUL R8, R45, R8 ;  /* 0x000000082d087220 */ /* 0x000fe20000400000 */
[----:B------:R-:W-:Y:S01]  /*d180*/  FMUL R10, R43, R10 ;  /* 0x0000000a2b0a7220 */ /* 0x000fe20000400000 */
[----:B------:R-:W-:Y:S01]  /*d190*/  @P6 IMAD.MOV.U32 R13, RZ, RZ, 0x7f800000 ;  /* 0x7f800000ff0d6424 */ /* 0x000fe200078e00ff */
[----:B------:R-:W-:Y:S01]  /*d1a0*/  @P4 MOV R9, 0x7f800000 ;  /* 0x7f80000000094802 */ /* 0x000fe20000000f00 */
[----:B------:R-:W-:-:S02]  /*d1b0*/  IMAD R139, R6, 0x4, R137 ;  /* 0x00000004068b7824 */ /* 0x000fc400078e0289 */
[----:B------:R-:W-:Y:S01]  /*d1c0*/  FMUL R8, R45, R8 ;  /* 0x000000082d087220 */ /* 0x000fe20000400000 */
[----:B------:R-:W-:Y:S01]  /*d1d0*/  FMUL R10, R43, R10 ;  /* 0x0000000a2b0a7220 */ /* 0x000fe20000400000 */
[----:B------:R-:W-:Y:S01]  /*d1e0*/  FFMA.FTZ R12, R41, 1.4426950216293334961, R12 ;  /* 0x3fb8aa3b290c7823 */ /* 0x000fe2000001000c */
[----:B------:R-:W-:Y:S01]  /*d1f0*/  BAR.SYNC.DEFER_BLOCKING 0x0 ;  /* 0x0000000000007b1d */ /* 0x000fe20000010000 */
[C---:B------:R-:W-:Y:S01]  /*d200*/  LEA R141, R6.reuse, R139, 0x2 ;  /* 0x0000008b068d7211 */ /* 0x040fe200078e10ff */
[----:B------:R-:W-:Y:S01]  /*d210*/  FFMA.FTZ R8, R45, 1.4426950216293334961, R8 ;  /* 0x3fb8aa3b2d087823 */ /* 0x000fe20000010008 */
[----:B------:R-:W-:Y:S01]  /*d220*/  FFMA.FTZ R43, R43, 1.4426950216293334961, R10 ;  /* 0x3fb8aa3b2b2b7823 */ /* 0x000fe2000001000a */
[----:B------:R-:W-:Y:S01]  /*d230*/  FADD R115, R115, R12 ;  /* 0x0000000c73737221 */ /* 0x000fe20000000000 */
[----:B------:R-:W-:Y:S01]  /*d240*/  LEA R143, R6, R141, 0x2 ;  /* 0x0000008d068f7211 */ /* 0x000fe200078e10ff */
[----:B------:R-:W-:Y:S01]  /*d250*/  FADD R113, R113, R8 ;  /* 0x0000000871717221 */ /* 0x000fe20000000000 */
[----:B------:R-:W-:-:S02]  /*d260*/  IMAD R8, R179, UR5, RZ ;  /* 0x00000005b3087c24 */ /* 0x000fc4000f8e02ff */
[----:B------:R-:W-:Y:S01]  /*d270*/  FADD R114, R114, R43 ;  /* 0x0000002b72727221 */ /* 0x000fe20000000000 */
[----:B------:R-:W-:Y:S01]  /*d280*/  @P6 FFMA.FTZ R113, R30, R13, +INF ;  /* 0x7f8000001e716423 */ /* 0x000fe2000001000d */
[----:B------:R-:W-:Y:S02]  /*d290*/  IMAD R145, R6, 0x4, R143 ;  /* 0x0000000406917824 */ /* 0x000fe400078e028f */
[----:B------:R-:W-:Y:S01]  /*d2a0*/  @P4 FFMA.FTZ R114, R32, R9, +INF ;  /* 0x7f80000020724423 */ /* 0x000fe20000010009 */
[----:B------:R-:W-:Y:S01]  /*d2b0*/  @P5 IMAD.MOV.U32 R13, RZ, RZ, 0x7f800000 ;  /* 0x7f800000ff0d5424 */ /* 0x000fe200078e00ff */
[----:B------:R-:W-:Y:S01]  /*d2c0*/  SHF.L.U32 R9, R8, 0x1, RZ ;  /* 0x0000000108097819 */ /* 0x000fe200000006ff */
[----:B------:R-:W-:Y:S01]  /*d2d0*/  UIMAD.WIDE UR4, UR4, 0x2, URZ ;  /* 0x00000002040478a5 */ /* 0x000fe2000f8e023f */
[----:B------:R-:W-:Y:S01]  /*d2e0*/  LEA R147, R6, R145, 0x2 ;  /* 0x0000009106937211 */ /* 0x000fe200078e10ff */
[----:B------:R-:W-:Y:S01]  /*d2f0*/  @P5 FFMA.FTZ R115, R48, R13, +INF ;  /* 0x7f80000030735423 */ /* 0x000fe2000001000d */
[----:B------:R-:W-:Y:S01]  /*d300*/  IMAD.HI R8, R8, 0x2, RZ ;  /* 0x0000000208087827 */ /* 0x000fe200078e02ff */
[----:B--2---:R-:W-:-:S02]  /*d310*/  IADD3 R176, P4, P5, R9, UR8, R176 ;  /* 0x0000000809b07c10 */ /* 0x004fc4000fd9e0b0 */
[----:B------:R-:W-:Y:S01]  /*d320*/  LEA R149, R6, R147, 0x2 ;  /* 0x0000009306957211 */ /* 0x000fe200078e10ff */
[----:B------:R-:W-:Y:S01]  /*d330*/  ULDC UR4, c[0x0][0x27c] ;  /* 0x00009f0000047ab9 */ /* 0x000fe20000000800 */
[----:B------:R-:W-:Y:S01]  /*d340*/  IADD3.X R178, R8, UR5, R177, P4, P5 ;  /* 0x0000000508b27c10 */ /* 0x000fe2000a7ea4b1 */
[----:B------:R-:W-:Y:S01]  /*d350*/  UIMAD UR4, UR7, UR4, URZ ;  /* 0x00000004070472a4 */ /* 0x000fe2000f8e023f */
[-C--:B------:R-:W-:Y:S01]  /*d360*/  LEA R42, P4, R29, R176.reuse, 0x1 ;  /* 0x000000b01d2a7211 */ /* 0x080fe200078808ff */
[C---:B------:R-:W-:Y:S01]  /*d370*/  IMAD R151, R6.reuse, 0x4, R149 ;  /* 0x0000000406977824 */ /* 0x040fe200078e0295 */
[----:B------:R-:W-:Y:S01]  /*d380*/  LEA R40, P6, R31, R176, 0x1 ;  /* 0x000000b01f287211 */ /* 0x000fe200078c08ff */
[----:B------:R-:W-:Y:S01]  /*d390*/  USHF.L.U32 UR7, UR4, 0x2, URZ ;  /* 0x0000000204077899 */ /* 0x000fe2000800063f */
[----:B------:R-:W-:Y:S01]  /*d3a0*/  IADD3 R177, R7, UR6, RZ ;  /* 0x0000000607b17c10 */ /* 0x000fe2000fffe0ff */
[----:B------:R-:W-:Y:S01]  /*d3b0*/  UIMAD.WIDE UR4, UR4, 0x4, URZ ;  /* 0x00000004040478a5 */ /* 0x000fe2000f8e023f */
[----:B------:R-:W-:-:S02]  /*d3c0*/  LEA R153, R6, R151, 0x2 ;  /* 0x0000009706997211 */ /* 0x000fc400078e10ff */
[----:B------:R-:W-:Y:S02]  /*d3d0*/  LEA.HI.X.SX32 R43, R29, R178, 0x1, P4 ;  /* 0x000000b21d2b7211 */ /* 0x000fe400020f0eff */
[C---:B------:R-:W-:Y:S02]  /*d3e0*/  LEA R155, R6.reuse, R153, 0x2 ;  /* 0x00000099069b7211 */ /* 0x040fe400078e10ff */
[----:B------:R-:W-:Y:S02]  /*d3f0*/  LEA R44, P4, R35, R176, 0x1 ;  /* 0x000000b0232c7211 */ /* 0x000fe400078808ff */
[----:B------:R-:W-:Y:S01]  /*d400*/  LEA.HI.X.SX32 R41, R31, R178, 0x1, P6 ;  /* 0x000000b21f297211 */ /* 0x000fe200030f0eff */
[----:B------:R-:W-:Y:S01]  /*d410*/  IMAD R157, R6, 0x4, R155 ;  /* 0x00000004069d7824 */ /* 0x000fe200078e029b */
[----:B------:R-:W-:Y:S02]  /*d420*/  LEA R46, P6, R37, R176, 0x1 ;  /* 0x000000b0252e7211 */ /* 0x000fe400078c08ff */
[----:B------:R-:W-:-:S02]  /*d430*/  LEA.HI.X.SX32 R45, R35, R178, 0x1, P4 ;  /* 0x000000b2232d7211 */ /* 0x000fc400020f0eff */
[C---:B------:R-:W-:Y:S02]  /*d440*/  LEA R159, R6.reuse, R157, 0x2 ;  /* 0x0000009d069f7211 */ /* 0x040fe400078e10ff */
[----:B------:R-:W-:Y:S02]  /*d450*/  LEA R82, P4, R51, R176, 0x1 ;  /* 0x000000b033527211 */ /* 0x000fe400078808ff */
[C---:B------:R-:W-:Y:S02]  /*d460*/  LEA R163, R6.reuse, R159, 0x2 ;  /* 0x0000009f06a37211 */ /* 0x040fe400078e10ff */
[----:B------:R-:W-:Y:S02]  /*d470*/  LEA.HI.X.SX32 R47, R37, R178, 0x1, P6 ;  /* 0x000000b2252f7211 */ /* 0x000fe400030f0eff */
[----:B------:R-:W-:Y:S01]  /*d480*/  LEA R52, P6, R53, R176, 0x1 ;  /* 0x000000b035347211 */ /* 0x000fe200078c08ff */
[----:B------:R-:W-:Y:S01]  /*d490*/  IMAD R165, R6, 0x4, R163 ;  /* 0x0000000406a57824 */ /* 0x000fe200078e02a3 */
[----:B------:R-:W-:-:S02]  /*d4a0*/  LEA.HI.X.SX32 R83, R51, R178, 0x1, P4 ;  /* 0x000000b233537211 */ /* 0x000fc400020f0eff */
[----:B------:R-:W-:Y:S02]  /*d4b0*/  LEA R56, P4, R57, R176, 0x1 ;  /* 0x000000b039387211 */ /* 0x000fe400078808ff */
[C---:B------:R-:W-:Y:S02]  /*d4c0*/  LEA R169, R6.reuse, R165, 0x2 ;  /* 0x000000a506a97211 */ /* 0x040fe400078e10ff */
[----:B------:R-:W-:Y:S02]  /*d4d0*/  LEA.HI.X.SX32 R53, R53, R178, 0x1, P6 ;  /* 0x000000b235357211 */ /* 0x000fe400030f0eff */
[C---:B------:R-:W-:Y:S02]  /*d4e0*/  LEA R171, R6.reuse, R169, 0x2 ;  /* 0x000000a906ab7211 */ /* 0x040fe400078e10ff */
[----:B------:R-:W-:Y:S02]  /*d4f0*/  LEA R58, P6, R59, R176, 0x1 ;  /* 0x000000b03b3a7211 */ /* 0x000fe400078c08ff */
[----:B------:R-:W-:Y:S01]  /*d500*/  LEA.HI.X.SX32 R57, R57, R178, 0x1, P4 ;  /* 0x000000b239397211 */ /* 0x000fe200020f0eff */
[----:B------:R-:W-:Y:S01]  /*d510*/  IMAD R173, R6, 0x4, R171 ;  /* 0x0000000406ad7824 */ /* 0x000fe200078e02ab */
[----:B------:R-:W-:-:S02]  /*d520*/  LEA R62, P4, R63, R176, 0x1 ;  /* 0x000000b03f3e7211 */ /* 0x000fc400078808ff */
[----:B------:R-:W-:Y:S02]  /*d530*/  LEA.HI.X.SX32 R59, R59, R178, 0x1, P6 ;  /* 0x000000b23b3b7211 */ /* 0x000fe400030f0eff */
[C---:B------:R-:W-:Y:S02]  /*d540*/  LEA R175, R6.reuse, R173, 0x2 ;  /* 0x000000ad06af7211 */ /* 0x040fe400078e10ff */
[----:B------:R-:W-:Y:S02]  /*d550*/  LEA R64, P6, R65, R176, 0x1 ;  /* 0x000000b041407211 */ /* 0x000fe400078c08ff */
[----:B------:R-:W-:Y:S01]  /*d560*/  LEA.HI.X.SX32 R63, R63, R178, 0x1, P4 ;  /* 0x000000b23f3f7211 */ /* 0x000fe200020f0eff */
[----:B------:R-:W-:Y:S01]  /*d570*/  IMAD R174, R6, 0x4, R175 ;  /* 0x0000000406ae7824 */ /* 0x000fe200078e02af */
[-C--:B------:R-:W-:Y:S02]  /*d580*/  LEA R6, P5, R33, R176.reuse, 0x1 ;  /* 0x000000b021067211 */ /* 0x080fe400078a08ff */
[----:B------:R-:W-:-:S02]  /*d590*/  LEA R72, P4, R73, R176, 0x1 ;  /* 0x000000b049487211 */ /* 0x000fc400078808ff */
[----:B------:R-:W-:Y:S02]  /*d5a0*/  LEA.HI.X.SX32 R7, R33, R178, 0x1, P5 ;  /* 0x000000b221077211 */ /* 0x000fe400028f0eff */
[----:B------:R-:W-:Y:S02]  /*d5b0*/  LEA R80, P5, R39, R176, 0x1 ;  /* 0x000000b027507211 */ /* 0x000fe400078a08ff */
[-C--:B------:R-:W-:Y:S02]  /*d5c0*/  LEA.HI.X.SX32 R65, R65, R178.reuse, 0x1, P6 ;  /* 0x000000b241417211 */ /* 0x080fe400030f0eff */
[----:B------:R-:W-:Y:S02]  /*d5d0*/  LEA.HI.X.SX32 R81, R39, R178, 0x1, P5 ;  /* 0x000000b227517211 */ /* 0x000fe400028f0eff */
[-C--:B------:R-:W-:Y:S01]  /*d5e0*/  LEA R54, P5, R55, R176.reuse, 0x1 ;  /* 0x000000b037367211 */ /* 0x080fe200078a08ff */
[----:B------:R-:W-:Y:S01]  /*d5f0*/  LDS.128 R36, [R158+UR6+0xc00] ;  /* 0x000c00069e247984 */ /* 0x000fe20008000c00 */
[----:B------:R-:W-:-:S02]  /*d600*/  LEA R68, P6, R69, R176, 0x1 ;  /* 0x000000b045447211 */ /* 0x000fc400078c08ff */
[----:B------:R-:W-:Y:S02]  /*d610*/  LEA.HI.X.SX32 R55, R55, R178, 0x1, P5 ;  /* 0x000000b237377211 */ /* 0x000fe400028f0eff */
[----:B------:R-:W-:Y:S02]  /*d620*/  LEA R60, P5, R61, R176, 0x1 ;  /* 0x000000b03d3c7211 */ /* 0x000fe400078a08ff */
[-C--:B------:R-:W-:Y:S02]  /*d630*/  LEA.HI.X.SX32 R73, R73, R178.reuse, 0x1, P4 ;  /* 0x000000b249497211 */ /* 0x080fe400020f0eff */
[----:B------:R-:W-:Y:S02]  /*d640*/  LEA.HI.X.SX32 R61, R61, R178, 0x1, P5 ;  /* 0x000000b23d3d7211 */ /* 0x000fe400028f0eff */
[-C--:B------:R-:W-:Y:S02]  /*d650*/  LEA R74, P5, R75, R176.reuse, 0x1 ;  /* 0x000000b04b4a7211 */ /* 0x080fe400078a08ff */
        /* <DEDUP_REMOVED lines=41> */
[-C--:B------:R-:W-:Y:S01]  /*d8f0*/  LEA R120, P6, R25, R176.reuse, 0x1 ;  /* 0x000000b019787211 */ /* 0x080fe200078c08ff */
[----:B------:R-:W-:Y:S01]  /*d900*/  LDS.128 R12, [R158+UR6] ;  /* 0x000000069e0c7984 */ /* 0x000fe20008000c00 */
[----:B------:R-:W-:-:S02]  /*d910*/  LEA R122, P5, R27, R176, 0x1 ;  /* 0x000000b01b7a7211 */ /* 0x000fc400078a08ff */
[----:B------:R-:W-:Y:S02]  /*d920*/  LEA.HI.X.SX32 R119, R11, R178, 0x1, P4 ;  /* 0x000000b20b777211 */ /* 0x000fe400020f0eff */
[----:B------:R-:W-:Y:S01]  /*d930*/  LEA R124, P4, R125, R176, 0x1 ;  /* 0x000000b07d7c7211 */ /* 0x000fe200078808ff */
[----:B------:R-:W0:Y:S01]  /*d940*/  LDS.128 R8, [R0+UR6] ;  /* 0x0000000600087984 */ /* 0x000e220008000c00 */
        /* <DEDUP_REMOVED lines=11> */
[-C--:B------:R-:W-:Y:S02]  /*da00*/  LEA.HI.X.SX32 R131, R19, R178.reuse, 0x1, P4 ;  /* 0x000000b213837211 */ /* 0x080fe400020f0eff */
[-C--:B------:R-:W-:Y:S01]  /*da10*/  LEA.HI.X.SX32 R133, R21, R178.reuse, 0x1, P6 ;  /* 0x000000b215857211 */ /* 0x080fe200030f0eff */
[----:B------:R-:W1:Y:S01]  /*da20*/  LDS.128 R16, [R0+UR6+0x400] ;  /* 0x0004000600107984 */ /* 0x000e620008000c00 */
[----:B------:R-:W-:Y:S02]  /*da30*/  LEA.HI.X.SX32 R135, R23, R178, 0x1, P5 ;  /* 0x000000b217877211 */ /* 0x000fe400028f0eff */
[----:B------:R-:W-:Y:S01]  /*da40*/  FSETP.NEU.AND P3, PT, R28, RZ, PT ;  /* 0x000000ff1c00720b */ /* 0x000fe20003f6d000 */
[----:B------:R-:W2:Y:S01]  /*da50*/  LDS.128 R20, [R158+UR6+0x400] ;  /* 0x000400069e147984 */ /* 0x000ea20008000c00 */
[----:B------:R-:W-:Y:S02]  /*da60*/  FSETP.NEU.AND P2, PT, R30, RZ, PT ;  /* 0x000000ff1e00720b */ /* 0x000fe40003f4d000 */
[----:B------:R-:W-:Y:S01]  /*da70*/  FSETP.NEU.AND P1, PT, R32, RZ, PT ;  /* 0x000000ff2000720b */ /* 0x000fe20003f2d000 */
[----:B------:R-:W3:Y:S01]  /*da80*/  LDS.128 R28, [R158+UR6+0x800] ;  /* 0x000800069e1c7984 */ /* 0x000ee20008000c00 */
[----:B------:R-:W-:-:S02]  /*da90*/  LEA R136, P4, R137, R176, 0x1 ;  /* 0x000000b089887211 */ /* 0x000fc400078808ff */
[-C--:B------:R-:W-:Y:S01]  /*daa0*/  LEA R138, P6, R139, R176.reuse, 0x1 ;  /* 0x000000b08b8a7211 */ /* 0x080fe200078c08ff */
[----:B------:R4:W5:Y:S01]  /*dab0*/  LDS.128 R32, [R0+UR6+0xc00] ;  /* 0x000c000600207984 */ /* 0x0009620008000c00 */
[----:B------:R-:W-:Y:S02]  /*dac0*/  LEA R140, P5, R141, R176, 0x1 ;  /* 0x000000b08d8c7211 */ /* 0x000fe400078a08ff */
[----:B------:R-:W-:Y:S01]  /*dad0*/  LEA.HI.X.SX32 R137, R137, R178, 0x1, P4 ;  /* 0x000000b289897211 */ /* 0x000fe200020f0eff */
[----:B0-----:R0:W-:Y:S01]  /*dae0*/  STG.E.U16 desc[UR10][R42.64], R8 ;  /* 0x000000082a007986 */ /* 0x0011e2000c10150a */
[----:B------:R-:W-:Y:S02]  /*daf0*/  LEA R142, P4, R143, R176, 0x1 ;  /* 0x000000b08f8e7211 */ /* 0x000fe400078808ff */
[----:B------:R-:W-:Y:S01]  /*db00*/  LEA.HI.X.SX32 R139, R139, R178, 0x1, P6 ;  /* 0x000000b28b8b7211 */ /* 0x000fe200030f0eff */
[----:B------:R-:W-:Y:S01]  /*db10*/  STG.E.U16 desc[UR10][R40.64], R12 ;  /* 0x0000000c28007986 */ /* 0x000fe2000c10150a */
[----:B------:R-:W-:-:S02]  /*db20*/  LEA R144, P6, R145, R176, 0x1 ;  /* 0x000000b091907211 */ /* 0x000fc400078c08ff */
[----:B------:R-:W-:Y:S02]  /*db30*/  LEA.HI.X.SX32 R141, R141, R178, 0x1, P5 ;  /* 0x000000b28d8d7211 */ /* 0x000fe400028f0eff */
[----:B------:R-:W-:Y:S02]  /*db40*/  LEA R146, P5, R147, R176, 0x1 ;  /* 0x000000b093927211 */ /* 0x000fe400078a08ff */
[----:B------:R-:W-:Y:S02]  /*db50*/  LEA.HI.X.SX32 R143, R143, R178, 0x1, P4 ;  /* 0x000000b28f8f7211 */ /* 0x000fe400020f0eff */
[----:B------:R-:W-:Y:S02]  /*db60*/  LEA R148, P4, R149, R176, 0x1 ;  /* 0x000000b095947211 */ /* 0x000fe400078808ff */
[----:B------:R-:W-:Y:S02]  /*db70*/  LEA.HI.X.SX32 R145, R145, R178, 0x1, P6 ;  /* 0x000000b291917211 */ /* 0x000fe400030f0eff */
[----:B------:R-:W-:-:S02]  /*db80*/  LEA R150, P6, R151, R176, 0x1 ;  /* 0x000000b097967211 */ /* 0x000fc400078c08ff */
[----:B------:R-:W-:Y:S02]  /*db90*/  LEA.HI.X.SX32 R147, R147, R178, 0x1, P5 ;  /* 0x000000b293937211 */ /* 0x000fe400028f0eff */
[----:B----4-:R-:W-:Y:S02]  /*dba0*/  PRMT R0, R8, 0x7632, R0 ;  /* 0x0000763208007816 */ /* 0x010fe40000000000 */
[----:B------:R-:W-:Y:S01]  /*dbb0*/  LEA R152, P5, R153, R176, 0x1 ;  /* 0x000000b099987211 */ /* 0x000fe200078a08ff */
[----:B-1----:R1:W-:Y:S01]  /*dbc0*/  STG.E.U16 desc[UR10][R6.64], R16 ;  /* 0x0000001006007986 */ /* 0x0023e2000c10150a */
[----:B------:R-:W-:Y:S02]  /*dbd0*/  LEA.HI.X.SX32 R149, R149, R178, 0x1, P4 ;  /* 0x000000b295957211 */ /* 0x000fe400020f0eff */
[----:B------:R-:W-:Y:S01]  /*dbe0*/  LEA R154, P4, R155, R176, 0x1 ;  /* 0x000000b09b9a7211 */ /* 0x000fe200078808ff */
[----:B--2---:R-:W-:Y:S01]  /*dbf0*/  STG.E.U16 desc[UR10][R44.64], R20 ;  /* 0x000000142c007986 */ /* 0x004fe2000c10150a */
[----:B------:R-:W-:-:S02]  /*dc00*/  LEA.HI.X.SX32 R151, R151, R178, 0x1, P6 ;  /* 0x000000b297977211 */ /* 0x000fc400030f0eff */
[----:B0-----:R-:W-:Y:S01]  /*dc10*/  PRMT R8, R16, 0x7632, R8 ;  /* 0x0000763210087816 */ /* 0x001fe20000000008 */
[----:B------:R0:W-:Y:S01]  /*dc20*/  STG.E.U16 desc[UR10][R46.64], R24 ;  /* 0x000000182e007986 */ /* 0x0001e2000c10150a */
[----:B------:R-:W-:Y:S02]  /*dc30*/  LEA R156, P6, R157, R176, 0x1 ;  /* 0x000000b09d9c7211 */ /* 0x000fe400078c08ff */
[----:B------:R-:W-:Y:S01]  /*dc40*/  LEA.HI.X.SX32 R153, R153, R178, 0x1, P5 ;  /* 0x000000b299997211 */ /* 0x000fe200028f0eff */
[----:B---3--:R-:W-:Y:S01]  /*dc50*/  STG.E.U16 desc[UR10][R80.64], R28 ;  /* 0x0000001c50007986 */ /* 0x008fe2000c10150a */
[----:B-1----:R-:W-:Y:S02]  /*dc60*/  PRMT R7, R12, 0x7632, R7 ;  /* 0x000076320c077816 */ /* 0x002fe40000000007 */
[----:B------:R-:W-:Y:S01]  /*dc70*/  PRMT R6, R20, 0x7632, R6 ;  /* 0x0000763214067816 */ /* 0x000fe20000000006 */
[----:B-----5:R1:W-:Y:S01]  /*dc80*/  STG.E.U16 desc[UR10][R82.64], R32 ;  /* 0x0000002052007986 */ /* 0x0203e2000c10150a */
[----:B------:R-:W-:-:S02]  /*dc90*/  LEA R160, P5, R159, R176, 0x1 ;  /* 0x000000b09fa07211 */ /* 0x000fc400078a08ff */
[----:B------:R-:W-:Y:S01]  /*dca0*/  LEA.HI.X.SX32 R155, R155, R178, 0x1, P4 ;  /* 0x000000b29b9b7211 */ /* 0x000fe200020f0eff */
[----:B------:R2:W-:Y:S01]  /*dcb0*/  STG.E.U16 desc[UR10][R52.64], R36 ;  /* 0x0000002434007986 */ /* 0x0005e2000c10150a */
[----:B0-----:R-:W-:Y:S02]  /*dcc0*/  PRMT R24, R24, 0x7632, R24 ;  /* 0x0000763218187816 */ /* 0x001fe40000000018 */
[----:B------:R-:W-:Y:S01]  /*dcd0*/  LEA R162, P4, R163, R176, 0x1 ;  /* 0x000000b0a3a27211 */ /* 0x000fe200078808ff */
[----:B------:R-:W-:Y:S01]  /*dce0*/  STG.E.U16 desc[UR10][R54.64], R0 ;  /* 0x0000000036007986 */ /* 0x000fe2000c10150a */
[----:B------:R-:W-:Y:S02]  /*dcf0*/  LEA.HI.X.SX32 R157, R157, R178, 0x1, P6 ;  /* 0x000000b29d9d7211 */ /* 0x000fe400030f0eff */
[----:B------:R-:W-:Y:S01]  /*dd00*/  LEA R166, P6, R165, R176, 0x1 ;  /* 0x000000b0a5a67211 */ /* 0x000fe200078c08ff */
[----:B------:R-:W-:Y:S01]  /*dd10*/  STG.E.U16 desc[UR10][R56.64], R7 ;  /* 0x0000000738007986 */ /* 0x000fe2000c10150a */
[----:B-1----:R-:W-:-:S02]  /*dd20*/  PRMT R32, R28, 0x7632, R32 ;  /* 0x000076321c207816 */ /* 0x002fc40000000020 */
[----:B------:R-:W-:Y:S01]  /*dd30*/  LEA.HI.X.SX32 R161, R159, R178, 0x1, P5 ;  /* 0x000000b29fa17211 */ /* 0x000fe200028f0eff */
[----:B------:R-:W-:Y:S01]  /*dd40*/  STG.E.U16 desc[UR10][R58.64], R8 ;  /* 0x000000083a007986 */ /* 0x000fe2000c10150a */
[----:B------:R-:W-:Y:S02]  /*dd50*/  PRMT R12, R32, 0x7632, R12 ;  /* 0x00007632200c7816 */ /* 0x000fe4000000000c */
[----:B--2---:R-:W-:Y:S01]  /*dd60*/  PRMT R36, R36, 0x7632, R36 ;  /* 0x0000763224247816 */ /* 0x004fe20000000024 */
[----:B------:R-:W-:Y:S01]  /*dd70*/  STG.E.U16 desc[UR10][R60.64], R6 ;  /* 0x000000063c007986 */ /* 0x000fe2000c10150a */
[----:B------:R-:W-:Y:S02]  /*dd80*/  LEA R164, P5, R169, R176, 0x1 ;  /* 0x000000b0a9a47211 */ /* 0x000fe400078a08ff */
[----:B------:R-:W-:Y:S01]  /*dd90*/  LEA.HI.X.SX32 R163, R163, R178, 0x1, P4 ;  /* 0x000000b2a3a37211 */ /* 0x000fe200020f0eff */
[----:B------:R0:W-:Y:S01]  /*dda0*/  STG.E.U16 desc[UR10][R62.64], R24 ;  /* 0x000000183e007986 */ /* 0x0001e2000c10150a */
[----:B------:R-:W-:-:S02]  /*ddb0*/  LEA R168, P4, R171, R176, 0x1 ;  /* 0x000000b0aba87211 */ /* 0x000fc400078808ff */
[----:B------:R-:W-:Y:S01]  /*ddc0*/  LEA.HI.X.SX32 R167, R165, R178, 0x1, P6 ;  /* 0x000000b2a5a77211 */ /* 0x000fe200030f0eff */
[----:B------:R1:W-:Y:S01]  /*ddd0*/  STG.E.U16 desc[UR10][R64.64], R32 ;  /* 0x0000002040007986 */ /* 0x0003e2000c10150a */
[----:B------:R-:W-:Y:S02]  /*dde0*/  LEA R170, P6, R173, R176, 0x1 ;  /* 0x000000b0adaa7211 */ /* 0x000fe400078c08ff */
[-C--:B------:R-:W-:Y:S01]  /*ddf0*/  LEA.HI.X.SX32 R165, R169, R178.reuse, 0x1, P5 ;  /* 0x000000b2a9a57211 */ /* 0x080fe200028f0eff */
[----:B------:R-:W-:Y:S01]  /*de00*/  STG.E.U16 desc[UR10][R74.64], R12 ;  /* 0x0000000c4a007986 */ /* 0x000fe2000c10150a */
[-C--:B------:R-:W-:Y:S02]  /*de10*/  LEA.HI.X.SX32 R169, R171, R178.reuse, 0x1, P4 ;  /* 0x000000b2aba97211 */ /* 0x080fe400020f0eff */
[----:B------:R-:W-:Y:S01]  /*de20*/  PRMT R44, R9, 0x7632, R44 ;  /* 0x00007632092c7816 */ /* 0x000fe2000000002c */
[----:B------:R-:W-:Y:S01]  /*de30*/  STG.E.U16 desc[UR10][R72.64], R36 ;  /* 0x0000002448007986 */ /* 0x000fe2000c10150a */
[----:B------:R-:W-:-:S02]  /*de40*/  LEA.HI.X.SX32 R171, R173, R178, 0x1, P6 ;  /* 0x000000b2adab7211 */ /* 0x000fc400030f0eff */
[----:B------:R-:W-:Y:S01]  /*de50*/  PRMT R46, R13, 0x7632, R46 ;  /* 0x000076320d2e7816 */ /* 0x000fe2000000002e */
[----:B------:R-:W-:Y:S01]  /*de60*/  STG.E.U16 desc[UR10][R68.64], R9 ;  /* 0x0000000944007986 */ /* 0x000fe2000c10150a */
[----:B------:R-:W-:Y:S02]  /*de70*/  FSETP.NEU.AND P6, PT, R48, RZ, PT ;  /* 0x000000ff3000720b */ /* 0x000fe40003fcd000 */
[----:B------:R-:W-:Y:S01]  /*de80*/  PRMT R47, R17, 0x7632, R47 ;  /* 0x00007632112f7816 */ /* 0x000fe2000000002f */
[----:B------:R2:W-:Y:S01]  /*de90*/  STG.E.U16 desc[UR10][R66.64], R13 ;  /* 0x0000000d42007986 */ /* 0x0005e2000c10150a */
[----:B------:R-:W-:Y:S02]  /*dea0*/  PRMT R48, R21, 0x7632, R48 ;  /* 0x0000763215307816 */ /* 0x000fe40000000030 */
[----:B------:R-:W-:Y:S01]  /*deb0*/  LEA.HI R177, R50, R177, RZ, 0x1f ;  /* 0x000000b132b17211 */ /* 0x000fe200078ff8ff */
[----:B------:R-:W-:Y:S01]  /*dec0*/  STG.E.U16 desc[UR10][R70.64], R17 ;  /* 0x0000001146007986 */ /* 0x000fe2000c10150a */
[----:B------:R-:W-:-:S02]  /*ded0*/  PRMT R50, R29, 0x7632, R50 ;  /* 0x000076321d327816 */ /* 0x000fc40000000032 */
[----:B------:R-:W-:Y:S01]  /*dee0*/  PRMT R51, R33, 0x7632, R51 ;  /* 0x0000763221337816 */ /* 0x000fe20000000033 */
[----:B------:R-:W-:Y:S01]  /*def0*/  STG.E.U16 desc[UR10][R76.64], R21 ;  /* 0x000000154c007986 */ /* 0x000fe2000c10150a */
[----:B------:R-:W-:Y:S02]  /*df00*/  PRMT R52, R37, 0x7632, R52 ;  /* 0x0000763225347816 */ /* 0x000fe40000000034 */
[----:B0-----:R-:W-:Y:S01]  /*df10*/  PRMT R63, R10, 0x7632, R63 ;  /* 0x000076320a3f7816 */ /* 0x001fe2000000003f */
[----:B------:R0:W-:Y:S01]  /*df20*/  STG.E.U16 desc[UR10][R84.64], R25 ;  /* 0x0000001954007986 */ /* 0x0001e2000c10150a */
[----:B-1----:R-:W-:Y:S01]  /*df30*/  PRMT R64, R14, 0x7632, R64 ;  /* 0x000076320e407816 */ /* 0x002fe20000000040 */
[----:B--2---:R-:W1:Y:S01]  /*df40*/  LDC.64 R12, c[0x0][0x230] ;  /* 0x00008c00ff0c7b82 */ /* 0x004e620000000a00 */
[----:B------:R-:W-:Y:S01]  /*df50*/  PRMT R65, R18, 0x7632, R65 ;  /* 0x0000763212417816 */ /* 0x000fe20000000041 */
[----:B------:R2:W-:Y:S01]  /*df60*/  STG.E.U16 desc[UR10][R86.64], R29 ;  /* 0x0000001d56007986 */ /* 0x0005e2000c10150a */
[----:B------:R-:W-:-:S02]  /*df70*/  PRMT R66, R22, 0x7632, R66 ;  /* 0x0000763216427816 */ /* 0x000fc40000000042 */
[----:B------:R-:W-:Y:S01]  /*df80*/  PRMT R67, R26, 0x7632, R67 ;  /* 0x000076321a437816 */ /* 0x000fe20000000043 */
[----:B------:R-:W-:Y:S01]  /*df90*/  STG.E.U16 desc[UR10][R90.64], R33 ;  /* 0x000000215a007986 */ /* 0x000fe2000c10150a */
[----:B------:R-:W-:Y:S02]  /*dfa0*/  PRMT R68, R30, 0x7632, R68 ;  /* 0x000076321e447816 */ /* 0x000fe40000000044 */
[----:B------:R-:W-:Y:S01]  /*dfb0*/  PRMT R69, R34, 0x7632, R69 ;  /* 0x0000763222457816 */ /* 0x000fe20000000045 */
[----:B------:R3:W-:Y:S01]  /*dfc0*/  STG.E.U16 desc[UR10][R78.64], R37 ;  /* 0x000000254e007986 */ /* 0x0007e2000c10150a */
[----:B0-----:R-:W-:Y:S02]  /*dfd0*/  PRMT R25, R25, 0x7632, R25 ;  /* 0x0000763219197816 */ /* 0x001fe40000000019 */
[----:B------:R-:W-:Y:S01]  /*dfe0*/  PRMT R70, R38, 0x7632, R70 ;  /* 0x0000763226467816 */ /* 0x000fe20000000046 */
[----:B------:R-:W-:Y:S01]  /*dff0*/  STG.E.U16 desc[UR10][R88.64], R44 ;  /* 0x0000002c58007986 */ /* 0x000fe2000c10150a */
[----:B------:R-:W-:-:S02]  /*e000*/  PRMT R80, R11, 0x7632, R80 ;  /* 0x000076320b507816 */ /* 0x000fc40000000050 */
[----:B------:R-:W-:Y:S01]  /*e010*/  PRMT R81, R15, 0x7632, R81 ;  /* 0x000076320f517816 */ /* 0x000fe20000000051 */
[----:B------:R-:W-:Y:S01]  /*e020*/  STG.E.U16 desc[UR10][R92.64], R46 ;  /* 0x0000002e5c007986 */ /* 0x000fe2000c10150a */
[-C--:B------:R-:W-:Y:S02]  /*e030*/  LEA R172, P5, R175, R176.reuse, 0x1 ;  /* 0x000000b0afac7211 */ /* 0x080fe400078a08ff */
[----:B------:R-:W-:Y:S01]  /*e040*/  PRMT R83, R19, 0x7632, R83 ;  /* 0x0000763213537816 */ /* 0x000fe20000000053 */
[----:B------:R-:W-:Y:S01]  /*e050*/  STG.E.U16 desc[UR10][R94.64], R47 ;  /* 0x0000002f5e007986 */ /* 0x000fe2000c10150a */
[----:B------:R-:W-:Y:S02]  /*e060*/  LEA R158, P4, R174, R176, 0x1 ;  /* 0x000000b0ae9e7211 */ /* 0x000fe400078808ff */
[----:B------:R-:W-:Y:S01]  /*e070*/  PRMT R82, R23, 0x7632, R82 ;  /* 0x0000763217527816 */ /* 0x000fe20000000052 */
[----:B------:R-:W-:Y:S01]  /*e080*/  STG.E.U16 desc[UR10][R96.64], R48 ;  /* 0x0000003060007986 */ /* 0x000fe2000c10150a */
[----:B------:R-:W-:-:S02]  /*e090*/  PRMT R84, R27, 0x7632, R84 ;  /* 0x000076321b547816 */ /* 0x000fc40000000054 */
[----:B------:R-:W-:Y:S01]  /*e0a0*/  PRMT R85, R31, 0x7632, R85 ;  /* 0x000076321f557816 */ /* 0x000fe20000000055 */
[----:B------:R-:W-:Y:S01]  /*e0b0*/  STG.E.U16 desc[UR10][R98.64], R25 ;  /* 0x0000001962007986 */ /* 0x000fe2000c10150a */
[-C--:B------:R-:W-:Y:S02]  /*e0c0*/  LEA.HI.X.SX32 R173, R175, R178.reuse, 0x1, P5 ;  /* 0x000000b2afad7211 */ /* 0x080fe400028f0eff */
[----:B--2---:R-:W-:Y:S01]  /*e0d0*/  PRMT R86, R35, 0x7632, R86 ;  /* 0x0000763223567816 */ /* 0x004fe20000000056 */
[----:B------:R-:W-:Y:S01]  /*e0e0*/  STG.E.U16 desc[UR10][R100.64], R50 ;  /* 0x0000003264007986 */ /* 0x000fe2000c10150a */
[----:B------:R-:W-:Y:S02]  /*e0f0*/  LEA.HI.X.SX32 R159, R174, R178, 0x1, P4 ;  /* 0x000000b2ae9f7211 */ /* 0x000fe400020f0eff */
[----:B---3--:R-:W-:Y:S01]  /*e100*/  PRMT R79, R39, 0x7632, R79 ;  /* 0x00007632274f7816 */ /* 0x008fe2000000004f */
[----:B------:R-:W-:Y:S01]  /*e110*/  STG.E.U16 desc[UR10][R102.64], R51 ;  /* 0x0000003366007986 */ /* 0x000fe2000c10150a */
[----:B------:R-:W-:-:S02]  /*e120*/  FSEL R9, R112, -INF , P3 ;  /* 0xff80000070097808 */ /* 0x000fc40001800000 */
[----:B------:R-:W-:Y:S01]  /*e130*/  FSEL R0, R113, -INF , P2 ;  /* 0xff80000071007808 */ /* 0x000fe20001000000 */
[----:B------:R-:W-:Y:S01]  /*e140*/  STG.E.U16 desc[UR10][R104.64], R52 ;  /* 0x0000003468007986 */ /* 0x000fe2000c10150a */
[----:B------:R-:W-:Y:S01]  /*e150*/  FSEL R7, R114, -INF , P1 ;  /* 0xff80000072077808 */ /* 0x000fe20000800000 */
[----:B------:R-:W-:Y:S01]  /*e160*/  FFMA R8, R9, 0.69314718246459960938, R2 ;  /* 0x3f31721809087823 */ /* 0x000fe20000000002 */
[----:B------:R-:W-:Y:S01]  /*e170*/  FSEL R6, R115, -INF , P6 ;  /* 0xff80000073067808 */ /* 0x000fe20003000000 */
[----:B------:R0:W-:Y:S01]  /*e180*/  STG.E.U16 desc[UR10][R106.64], R10 ;  /* 0x0000000a6a007986 */ /* 0x0001e2000c10150a */
[----:B------:R-:W-:Y:S01]  /*e190*/  FFMA R9, R0, 0.69314718246459960938, R3 ;  /* 0x3f31721800097823 */ /* 0x000fe20000000003 */
[C---:B------:R-:W-:Y:S01]  /*e1a0*/  SHF.L.U32 R3, R179.reuse, 0x2, RZ ;  /* 0x00000002b3037819 */ /* 0x040fe200000006ff */
[----:B------:R-:W-:Y:S01]  /*e1b0*/  IMAD.HI R0, R179, 0x4, RZ ;  /* 0x00000004b3007827 */ /* 0x000fe200078e02ff */
[----:B------:R-:W-:Y:S02]  /*e1c0*/  STG.E.U16 desc[UR10][R108.64], R14 ;  /* 0x0000000e6c007986 */ /* 0x000fe4000c10150a */
[----:B-1----:R-:W-:-:S02]  /*e1d0*/  IADD3 R2, P1, P2, R3, UR7, R12 ;  /* 0x0000000703027c10 */ /* 0x002fc4000fa3e00c */
[----:B------:R-:W-:Y:S02]  /*e1e0*/  STG.E.U16 desc[UR10][R110.64], R18 ;  /* 0x000000126e007986 */ /* 0x000fe4000c10150a */
[----:B------:R-:W-:Y:S02]  /*e1f0*/  IADD3.X R3, R0, UR5, R13, P1, P2 ;  /* 0x0000000500037c10 */ /* 0x000fe40008fe440d */
[----:B------:R-:W-:Y:S01]  /*e200*/  STG.E.U16 desc[UR10][R116.64], R22 ;  /* 0x0000001674007986 */ /* 0x000fe2000c10150a */
[----:B0-----:R-:W-:-:S03]  /*e210*/  FFMA R10, R7, 0.69314718246459960938, R4 ;  /* 0x3f317218070a7823 */ /* 0x001fc60000000004 */
[----:B------:R-:W-:Y:S04]  /*e220*/  STG.E.U16 desc[UR10][R118.64], R26 ;  /* 0x0000001a76007986 */ /* 0x000fe8000c10150a */
        /* <DEDUP_REMOVED lines=11> */
[----:B------:R0:W-:Y:S04]  /*e2e0*/  STG.E.U16 desc[UR10][R142.64], R11 ;  /* 0x0000000b8e007986 */ /* 0x0001e8000c10150a */
[----:B------:R1:W-:Y:S04]  /*e2f0*/  STG.E.U16 desc[UR10][R144.64], R15 ;  /* 0x0000000f90007986 */ /* 0x0003e8000c10150a */
[----:B------:R1:W-:Y:S04]  /*e300*/  STG.E.U16 desc[UR10][R146.64], R19 ;  /* 0x0000001392007986 */ /* 0x0003e8000c10150a */
[----:B------:R1:W-:Y:S01]  /*e310*/  STG.E.U16 desc[UR10][R148.64], R23 ;  /* 0x0000001794007986 */ /* 0x0003e2000c10150a */
[----:B0-----:R-:W-:-:S03]  /*e320*/  FFMA R11, R6, 0.69314718246459960938, R5 ;  /* 0x3f317218060b7823 */ /* 0x001fc60000000005 */
[----:B------:R1:W-:Y:S04]  /*e330*/  STG.E.U16 desc[UR10][R150.64], R27 ;  /* 0x0000001b96007986 */ /* 0x0003e8000c10150a */
        /* <DEDUP_REMOVED lines=10> */
[----:B------:R1:W-:Y:S01]  /*e3e0*/  STG.E.U16 desc[UR10][R158.64], R79 ;  /* 0x0000004f9e007986 */ /* 0x0003e2000c10150a */
[----:B------:R-:W-:Y:S06]  /*e3f0*/  BAR.SYNC.DEFER_BLOCKING 0x0 ;  /* 0x0000000000007b1d */ /* 0x000fec0000010000 */
[----:B------:R1:W-:Y:S02]  /*e400*/  STS.128 [R49+UR6], R8 ;  /* 0x0000000831007988 */ /* 0x0003e40008000c06 */
[----:B------:R-:W-:Y:S06]  /*e410*/  BAR.SYNC.DEFER_BLOCKING 0x0 ;  /* 0x0000000000007b1d */ /* 0x000fec0000010000 */
[----:B------:R-:W-:Y:S05]  /*e420*/  @P0 EXIT ;  /* 0x000000000000094d */ /* 0x000fea0003800000 */
[----:B------:R-:W0:Y:S04]  /*e430*/  LDS R177, [R177] ;  /* 0x00000000b1b17984 */ /* 0x000e280000000800 */
[----:B0-----:R-:W-:Y:S01]  /*e440*/  STG.E desc[UR10][R2.64], R177 ;  /* 0x000000b102007986 */ /* 0x001fe2000c10190a */
[----:B------:R-:W-:Y:S05]  /*e450*/  EXIT ;  /* 0x000000000000794d */ /* 0x000fea0003800000 */
.L_x_2:
[----:B------:R-:W-:-:S00]  /*e460*/  BRA `(.L_x_2) ;  /* 0xfffffffc00fc7947 */ /* 0x000fc0000383ffff */
[----:B------:R-:W-:-:S00]  /*e470*/  NOP ;  /* 0x0000000000007918 */ /* 0x000fc00000000000 */
        /* <DEDUP_REMOVED lines=8> */
.L_x_3:


//--------------------- .nv.global.init           --------------------------
	.section	.nv.global.init,"aw",@progbits
.nv.global.init:
	.type		_$_str,@object
	.size		_$_str,(.L_0 - _$_str)
_$_str:
        /*0000*/ 	.byte	0x5f, 0x5f, 0x43, 0x55, 0x44, 0x41, 0x5f, 0x46, 0x54, 0x5a, 0x00
.L_0:


//--------------------- .nv.shared.attn_fwd       --------------------------
	.section	.nv.shared.attn_fwd,"aw",@nobits
	.sectionflags	@""
	.align	16
	.zero		1024


//--------------------- .nv.shared.reserved.0     --------------------------
	.section	.nv.shared.reserved.0,"aw",@nobits
	.weak		__nv_reservedSMEM_offset_0_alias
	.size		__nv_reservedSMEM_offset_0_alias, 0, 0
	.other		__nv_reservedSMEM_offset_0_alias,@"STO_CUDA_RESERVED_SHARED STV_DEFAULT"
__nv_reservedSMEM_offset_0_alias:
	.zero		0


//--------------------- .nv.constant0.attn_fwd    --------------------------
	.section	.nv.constant0.attn_fwd,"a",@progbits
	.sectionflags	@""
	.align	4
.nv.constant0.attn_fwd:
	.zero		664


//--------------------- SYMBOLS --------------------------

	.type		.nv.reservedSmem.offset0,@object
	.size		.nv.reservedSmem.offset0,0x4
